	.target	sm_100a

	.elftype	@"ET_EXEC"


//--------------------- .note.nv.tkinfo           --------------------------
	.section	.note.nv.tkinfo,"",@"SHT_NOTE"
	.sectionflags	@"SHF_NOTE_NV_TKINFO"
	.tkinfo
        /*0018*/ 	.word	0x00000002
        /*0030*/ 	.string	""
        /*0030*/ 	.string	"ptxas"
        /*0030*/ 	.string	"Cuda compilation tools, release 13.0, V13.0.88"
        /*0030*/ 	.string	"Build cuda_13.0.r13.0/compiler.36424714_0"
        /*0030*/ 	.string	"-arch sm_100a -m 64 "



//--------------------- .note.nv.cuinfo           --------------------------
	.section	.note.nv.cuinfo,"",@"SHT_NOTE"
	.sectionflags	@"SHF_NOTE_NV_CUINFO"
        /*0018*/ 	.short	0x0002
        /*001a*/ 	.short	0x0064
        /*001c*/ 	.short	0x0082
	.zero		2


//--------------------- .nv.info                  --------------------------
	.section	.nv.info,"",@"SHT_CUDA_INFO"
	.align	4


	//----- nvinfo : EIATTR_REGCOUNT
	.align		4
        /*0000*/ 	.byte	0x04, 0x2f
        /*0002*/ 	.short	(.L_19 - .L_18)
	.align		4
.L_18:
        /*0004*/ 	.word	index@(_ZN7cutlass13device_kernelINS_4conv6kernel13ConvUniversalINS1_16ConvProblemShapeILNS1_8OperatorE1ELi2EEENS1_10collective14CollectiveConvINS1_47MainloopSm100TmaUmmaWarpSpecializedImplicitGemmILS5_1ELi8ELi2ELi1ELi2EN4cute5tupleIJNSA_1CILi2EEENSC_ILi1EEESE_EEEEENSB_IJNSC_ILi256EEENSC_ILi128EEENSB_IJNSC_ILi64EEEEEEEEENS_6half_tESM_NSA_8TiledMMAINSA_8MMA_AtomIJNSA_26SM100_MMA_F16BF16_2x1SM_SSISM_SM_fLi256ELi128ELNSA_4UMMA5MajorE0ELSR_1ELNSQ_7ScaleInE0ELSS_0EEEEEENSA_6LayoutINSB_IJSE_SE_SE_EEENSB_IJNSC_ILi0EEESX_SX_EEEEENSB_IJNSA_10UnderscoreES10_S10_EEEEENS7_6detail27Sm100ImplicitGemmTileTraitsINSA_25SM100_TMA_2SM_LOAD_IM2COLENSA_14ComposedLayoutINSA_7SwizzleILi3ELi4ELi3EEENSA_18smem_ptr_flag_bitsILi16EEENSV_INSB_IJNSC_ILi8EEESJ_EEENSB_IJSJ_SE_EEEEEEEvEENS14_INSA_18SM100_TMA_2SM_LOADENS16_IS18_S1A_NSV_INSB_IJSJ_S1B_EEENSB_IJSE_SJ_EEEEEEEvEEEENS_8epilogue10collective18CollectiveEpilogueINS1O_23Sm100TmaWarpSpecializedILi4ELi2ELi32ELb1ELb0EEEJNSB_IJSI_SI_SK_EEENSB_IJNSV_ISI_SE_EENSV_INSC_ILi32EEESE_EEEEESM_NSB_IJNSB_IJlllEEESE_SX_EEESM_S1Z_NS1O_6fusion15FusionCallbacksIS1S_NS20_17LinearCombinationISM_fSM_fLNS_15FloatRoundStyleE2EEES1T_S1X_JEEENSA_5SM1004TMEM4LOAD26SM100_TMEM_LOAD_32dp32b32xENSA_20SM90_TMA_LOAD_IM2COLENS16_INS17_ILi2ELi4ELi3EEES1A_NSV_INSB_IJS1B_S1V_EEENSB_IJS1V_SE_EEEEEEENSA_39AutoVectorizingCopyWithAssumedAlignmentILi128EEENSA_21SM90_TMA_STORE_IM2COLES2F_S2H_S2H_EEEvvEEEEvNT_6ParamsE)
        /*0008*/ 	.word	0x0000007e


	//----- nvinfo : EIATTR_FRAME_SIZE
	.align		4
.L_19:
        /*000c*/ 	.byte	0x04, 0x11
        /*000e*/ 	.short	(.L_21 - .L_20)
	.align		4
.L_20:
        /*0010*/ 	.word	index@($__internal_2_$__cuda_sm10x_tcgen05_guardrail_trap_unallocated_columns_being_dealloced)
        /*0014*/ 	.word	0x00000008


	//----- nvinfo : EIATTR_FRAME_SIZE
	.align		4
.L_21:
        /*0018*/ 	.byte	0x04, 0x11
        /*001a*/ 	.short	(.L_23 - .L_22)
	.align		4
.L_22:
        /*001c*/ 	.word	index@($__internal_1_$__cuda_sm10x_tcgen05_guardrail_trap_phase_invalid_during_alloc)
        /*0020*/ 	.word	0x00000008


	//----- nvinfo : EIATTR_FRAME_SIZE
	.align		4
.L_23:
        /*0024*/ 	.byte	0x04, 0x11
        /*0026*/ 	.short	(.L_25 - .L_24)
	.align		4
.L_24:
        /*0028*/ 	.word	index@($__internal_0_$__cuda_sm10x_tcgen05_guardrail_trap_col_being_dealloced_not_returned_by_alloc)
        /*002c*/ 	.word	0x00000008


	//----- nvinfo : EIATTR_FRAME_SIZE
	.align		4
.L_25:
        /*0030*/ 	.byte	0x04, 0x11
        /*0032*/ 	.short	(.L_27 - .L_26)
	.align		4
.L_26:
        /*0034*/ 	.word	index@(_ZN7cutlass13device_kernelINS_4conv6kernel13ConvUniversalINS1_16ConvProblemShapeILNS1_8OperatorE1ELi2EEENS1_10collective14CollectiveConvINS1_47MainloopSm100TmaUmmaWarpSpecializedImplicitGemmILS5_1ELi8ELi2ELi1ELi2EN4cute5tupleIJNSA_1CILi2EEENSC_ILi1EEESE_EEEEENSB_IJNSC_ILi256EEENSC_ILi128EEENSB_IJNSC_ILi64EEEEEEEEENS_6half_tESM_NSA_8TiledMMAINSA_8MMA_AtomIJNSA_26SM100_MMA_F16BF16_2x1SM_SSISM_SM_fLi256ELi128ELNSA_4UMMA5MajorE0ELSR_1ELNSQ_7ScaleInE0ELSS_0EEEEEENSA_6LayoutINSB_IJSE_SE_SE_EEENSB_IJNSC_ILi0EEESX_SX_EEEEENSB_IJNSA_10UnderscoreES10_S10_EEEEENS7_6detail27Sm100ImplicitGemmTileTraitsINSA_25SM100_TMA_2SM_LOAD_IM2COLENSA_14ComposedLayoutINSA_7SwizzleILi3ELi4ELi3EEENSA_18smem_ptr_flag_bitsILi16EEENSV_INSB_IJNSC_ILi8EEESJ_EEENSB_IJSJ_SE_EEEEEEEvEENS14_INSA_18SM100_TMA_2SM_LOADENS16_IS18_S1A_NSV_INSB_IJSJ_S1B_EEENSB_IJSE_SJ_EEEEEEEvEEEENS_8epilogue10collective18CollectiveEpilogueINS1O_23Sm100TmaWarpSpecializedILi4ELi2ELi32ELb1ELb0EEEJNSB_IJSI_SI_SK_EEENSB_IJNSV_ISI_SE_EENSV_INSC_ILi32EEESE_EEEEESM_NSB_IJNSB_IJlllEEESE_SX_EEESM_S1Z_NS1O_6fusion15FusionCallbacksIS1S_NS20_17LinearCombinationISM_fSM_fLNS_15FloatRoundStyleE2EEES1T_S1X_JEEENSA_5SM1004TMEM4LOAD26SM100_TMEM_LOAD_32dp32b32xENSA_20SM90_TMA_LOAD_IM2COLENS16_INS17_ILi2ELi4ELi3EEES1A_NSV_INSB_IJS1B_S1V_EEENSB_IJS1V_SE_EEEEEEENSA_39AutoVectorizingCopyWithAssumedAlignmentILi128EEENSA_21SM90_TMA_STORE_IM2COLES2F_S2H_S2H_EEEvvEEEEvNT_6ParamsE)
        /*0038*/ 	.word	0x00000008


	//----- nvinfo : EIATTR_MIN_STACK_SIZE
	.align		4
.L_27:
        /*003c*/ 	.byte	0x04, 0x12
        /*003e*/ 	.short	(.L_29 - .L_28)
	.align		4
.L_28:
        /*0040*/ 	.word	index@(_ZN7cutlass13device_kernelINS_4conv6kernel13ConvUniversalINS1_16ConvProblemShapeILNS1_8OperatorE1ELi2EEENS1_10collective14CollectiveConvINS1_47MainloopSm100TmaUmmaWarpSpecializedImplicitGemmILS5_1ELi8ELi2ELi1ELi2EN4cute5tupleIJNSA_1CILi2EEENSC_ILi1EEESE_EEEEENSB_IJNSC_ILi256EEENSC_ILi128EEENSB_IJNSC_ILi64EEEEEEEEENS_6half_tESM_NSA_8TiledMMAINSA_8MMA_AtomIJNSA_26SM100_MMA_F16BF16_2x1SM_SSISM_SM_fLi256ELi128ELNSA_4UMMA5MajorE0ELSR_1ELNSQ_7ScaleInE0ELSS_0EEEEEENSA_6LayoutINSB_IJSE_SE_SE_EEENSB_IJNSC_ILi0EEESX_SX_EEEEENSB_IJNSA_10UnderscoreES10_S10_EEEEENS7_6detail27Sm100ImplicitGemmTileTraitsINSA_25SM100_TMA_2SM_LOAD_IM2COLENSA_14ComposedLayoutINSA_7SwizzleILi3ELi4ELi3EEENSA_18smem_ptr_flag_bitsILi16EEENSV_INSB_IJNSC_ILi8EEESJ_EEENSB_IJSJ_SE_EEEEEEEvEENS14_INSA_18SM100_TMA_2SM_LOADENS16_IS18_S1A_NSV_INSB_IJSJ_S1B_EEENSB_IJSE_SJ_EEEEEEEvEEEENS_8epilogue10collective18CollectiveEpilogueINS1O_23Sm100TmaWarpSpecializedILi4ELi2ELi32ELb1ELb0EEEJNSB_IJSI_SI_SK_EEENSB_IJNSV_ISI_SE_EENSV_INSC_ILi32EEESE_EEEEESM_NSB_IJNSB_IJlllEEESE_SX_EEESM_S1Z_NS1O_6fusion15FusionCallbacksIS1S_NS20_17LinearCombinationISM_fSM_fLNS_15FloatRoundStyleE2EEES1T_S1X_JEEENSA_5SM1004TMEM4LOAD26SM100_TMEM_LOAD_32dp32b32xENSA_20SM90_TMA_LOAD_IM2COLENS16_INS17_ILi2ELi4ELi3EEES1A_NSV_INSB_IJS1B_S1V_EEENSB_IJS1V_SE_EEEEEEENSA_39AutoVectorizingCopyWithAssumedAlignmentILi128EEENSA_21SM90_TMA_STORE_IM2COLES2F_S2H_S2H_EEEvvEEEEvNT_6ParamsE)
        /*0044*/ 	.word	0x00000008
.L_29:


//--------------------- .nv.compat                --------------------------
	.section	.nv.compat,"",@"SHT_CUDA_COMPAT_INFO"
	.align	4
        /*0000*/ 	.byte	0x02, 0x09, 0x01, 0x00, 0x02, 0x02, 0x02, 0x00, 0x02, 0x05, 0x05, 0x00, 0x03, 0x07, 0x01, 0x01
        /*0010*/ 	.byte	0x02, 0x03, 0x01, 0x00, 0x02, 0x06, 0x01, 0x00, 0x04, 0x0b, 0x08, 0x00, 0x09, 0x00, 0x00, 0x00
        /*0020*/ 	.byte	0x00, 0x00, 0x00, 0x00


//--------------------- .nv.info._ZN7cutlass13device_kernelINS_4conv6kernel13ConvUniversalINS1_16ConvProblemShapeILNS1_8OperatorE1ELi2EEENS1_10collective14CollectiveConvINS1_47MainloopSm100TmaUmmaWarpSpecializedImplicitGemmILS5_1ELi8ELi2ELi1ELi2EN4cute5tupleIJNSA_1CILi2EEENSC_ILi1EEESE_EEEEENSB_IJNSC_ILi256EEENSC_ILi128EEENSB_IJNSC_ILi64EEEEEEEEENS_6half_tESM_NSA_8TiledMMAINSA_8MMA_AtomIJNSA_26SM100_MMA_F16BF16_2x1SM_SSISM_SM_fLi256ELi128ELNSA_4UMMA5MajorE0ELSR_1ELNSQ_7ScaleInE0ELSS_0EEEEEENSA_6LayoutINSB_IJSE_SE_SE_EEENSB_IJNSC_ILi0EEESX_SX_EEEEENSB_IJNSA_10UnderscoreES10_S10_EEEEENS7_6detail27Sm100ImplicitGemmTileTraitsINSA_25SM100_TMA_2SM_LOAD_IM2COLENSA_14ComposedLayoutINSA_7SwizzleILi3ELi4ELi3EEENSA_18smem_ptr_flag_bitsILi16EEENSV_INSB_IJNSC_ILi8EEESJ_EEENSB_IJSJ_SE_EEEEEEEvEENS14_INSA_18SM100_TMA_2SM_LOADENS16_IS18_S1A_NSV_INSB_IJSJ_S1B_EEENSB_IJSE_SJ_EEEEEEEvEEEENS_8epilogue10collective18CollectiveEpilogueINS1O_23Sm100TmaWarpSpecializedILi4ELi2ELi32ELb1ELb0EEEJNSB_IJSI_SI_SK_EEENSB_IJNSV_ISI_SE_EENSV_INSC_ILi32EEESE_EEEEESM_NSB_IJNSB_IJlllEEESE_SX_EEESM_S1Z_NS1O_6fusion15FusionCallbacksIS1S_NS20_17LinearCombinationISM_fSM_fLNS_15FloatRoundStyleE2EEES1T_S1X_JEEENSA_5SM1004TMEM4LOAD26SM100_TMEM_LOAD_32dp32b32xENSA_20SM90_TMA_LOAD_IM2COLENS16_INS17_ILi2ELi4ELi3EEES1A_NSV_INSB_IJS1B_S1V_EEENSB_IJS1V_SE_EEEEEEENSA_39AutoVectorizingCopyWithAssumedAlignmentILi128EEENSA_21SM90_TMA_STORE_IM2COLES2F_S2H_S2H_EEEvvEEEEvNT_6ParamsE --------------------------
	.section	.nv.info._ZN7cutlass13device_kernelINS_4conv6kernel13ConvUniversalINS1_16ConvProblemShapeILNS1_8OperatorE1ELi2EEENS1_10collective14CollectiveConvINS1_47MainloopSm100TmaUmmaWarpSpecializedImplicitGemmILS5_1ELi8ELi2ELi1ELi2EN4cute5tupleIJNSA_1CILi2EEENSC_ILi1EEESE_EEEEENSB_IJNSC_ILi256EEENSC_ILi128EEENSB_IJNSC_ILi64EEEEEEEEENS_6half_tESM_NSA_8TiledMMAINSA_8MMA_AtomIJNSA_26SM100_MMA_F16BF16_2x1SM_SSISM_SM_fLi256ELi128ELNSA_4UMMA5MajorE0ELSR_1ELNSQ_7ScaleInE0ELSS_0EEEEEENSA_6LayoutINSB_IJSE_SE_SE_EEENSB_IJNSC_ILi0EEESX_SX_EEEEENSB_IJNSA_10UnderscoreES10_S10_EEEEENS7_6detail27Sm100ImplicitGemmTileTraitsINSA_25SM100_TMA_2SM_LOAD_IM2COLENSA_14ComposedLayoutINSA_7SwizzleILi3ELi4ELi3EEENSA_18smem_ptr_flag_bitsILi16EEENSV_INSB_IJNSC_ILi8EEESJ_EEENSB_IJSJ_SE_EEEEEEEvEENS14_INSA_18SM100_TMA_2SM_LOADENS16_IS18_S1A_NSV_INSB_IJSJ_S1B_EEENSB_IJSE_SJ_EEEEEEEvEEEENS_8epilogue10collective18CollectiveEpilogueINS1O_23Sm100TmaWarpSpecializedILi4ELi2ELi32ELb1ELb0EEEJNSB_IJSI_SI_SK_EEENSB_IJNSV_ISI_SE_EENSV_INSC_ILi32EEESE_EEEEESM_NSB_IJNSB_IJlllEEESE_SX_EEESM_S1Z_NS1O_6fusion15FusionCallbacksIS1S_NS20_17LinearCombinationISM_fSM_fLNS_15FloatRoundStyleE2EEES1T_S1X_JEEENSA_5SM1004TMEM4LOAD26SM100_TMEM_LOAD_32dp32b32xENSA_20SM90_TMA_LOAD_IM2COLENS16_INS17_ILi2ELi4ELi3EEES1A_NSV_INSB_IJS1B_S1V_EEENSB_IJS1V_SE_EEEEEEENSA_39AutoVectorizingCopyWithAssumedAlignmentILi128EEENSA_21SM90_TMA_STORE_IM2COLES2F_S2H_S2H_EEEvvEEEEvNT_6ParamsE,"",@"SHT_CUDA_INFO"
	.sectionflags	@""
	.align	4


	//----- nvinfo : EIATTR_CUDA_API_VERSION
	.align		4
        /*0000*/ 	.byte	0x04, 0x37
        /*0002*/ 	.short	(.L_31 - .L_30)
.L_30:
        /*0004*/ 	.word	0x00000082


	//----- nvinfo : EIATTR_KPARAM_INFO
	.align		4
.L_31:
        /*0008*/ 	.byte	0x04, 0x17
        /*000a*/ 	.short	(.L_33 - .L_32)
.L_32:
        /*000c*/ 	.word	0x00000000
        /*0010*/ 	.short	0x0000
        /*0012*/ 	.short	0x0000
        /*0014*/ 	.byte	0x00, 0xf0, 0x01, 0x20


	//----- nvinfo : EIATTR_AT_ENTRY_FRAGMENTS
	.align		4
.L_33:
        /*0018*/ 	.byte	0x04, 0x4f
        /*001a*/ 	.short	(.L_35 - .L_34)


	//   ....[0]....
.L_34:
        /*001c*/ 	.word	0x00000007


	//----- nvinfo : EIATTR_RESERVED_SMEM_USED
	.align		4
.L_35:
        /*0020*/ 	.byte	0x01, 0x41
	.zero		2


	//----- nvinfo : EIATTR_SPARSE_MMA_MASK
	.align		4
        /*0024*/ 	.byte	0x03, 0x50
        /*0026*/ 	.short	0x0000


	//----- nvinfo : EIATTR_TCGEN05_2CTA_USED
	.align		4
        /*0028*/ 	.byte	0x01, 0x52
	.zero		2


	//----- nvinfo : EIATTR_MAXREG_COUNT
	.align		4
        /*002c*/ 	.byte	0x03, 0x1b
        /*002e*/ 	.short	0x00ff


	//----- nvinfo : EIATTR_NUM_BARRIERS
	.align		4
        /*0030*/ 	.byte	0x02, 0x4c
        /*0032*/ 	.byte	0x07
	.zero		1


	//----- nvinfo : EIATTR_EXTERNS
	.align		4
        /*0034*/ 	.byte	0x04, 0x0f
        /*0036*/ 	.short	(.L_37 - .L_36)


	//   ....[0]....
	.align		4
.L_36:
        /*0038*/ 	.word	index@(__assertfail)


	//----- nvinfo : EIATTR_MERCURY_ISA_VERSION
	.align		4
.L_37:
        /*003c*/ 	.byte	0x03, 0x5f
        /*003e*/ 	.short	0x0101


	//----- nvinfo : EIATTR_INT_WARP_WIDE_INSTR_OFFSETS
	.align		4
        /*0040*/ 	.byte	0x04, 0x31
        /*0042*/ 	.short	(.L_39 - .L_38)


	//   ....[0]....
.L_38:
        /*0044*/ 	.word	0x00000cd0


	//   ....[1]....
        /*0048*/ 	.word	0x00000d80


	//   ....[2]....
        /*004c*/ 	.word	0x000044a0


	//   ....[3]....
        /*0050*/ 	.word	0x000044c0


	//   ....[4]....
        /*0054*/ 	.word	0x000044f0


	//   ....[5]....
        /*0058*/ 	.word	0x000051a0


	//   ....[6]....
        /*005c*/ 	.word	0x00005220


	//   ....[7]....
        /*0060*/ 	.word	0x000052e0


	//   ....[8]....
        /*0064*/ 	.word	0x000053a0


	//   ....[9]....
        /*0068*/ 	.word	0x00005460


	//   ....[10]....
        /*006c*/ 	.word	0x00005540


	//   ....[11]....
        /*0070*/ 	.word	0x00005600


	//   ....[12]....
        /*0074*/ 	.word	0x00005700


	//----- nvinfo : EIATTR_COOP_GROUP_MASK_REGIDS
	.align		4
.L_39:
        /*0078*/ 	.byte	0x04, 0x29
        /*007a*/ 	.short	(.L_41 - .L_40)


	//   ....[0]....
.L_40:
        /*007c*/ 	.word	0xffffffff


	//   ....[1]....
        /*0080*/ 	.word	0xffffffff


	//   ....[2]....
        /*0084*/ 	.word	0xffffffff


	//   ....[3]....
        /*0088*/ 	.word	0xffffffff


	//   ....[4]....
        /*008c*/ 	.word	0xffffffff


	//   ....[5]....
        /*0090*/ 	.word	0xffffffff


	//   ....[6]....
        /*0094*/ 	.word	0xffffffff


	//   ....[7]....
        /*0098*/ 	.word	0xffffffff


	//   ....[8]....
        /*009c*/ 	.word	0xffffffff


	//   ....[9]....
        /*00a0*/ 	.word	0xffffffff


	//   ....[10]....
        /*00a4*/ 	.word	0xffffffff


	//   ....[11]....
        /*00a8*/ 	.word	0xffffffff


	//   ....[12]....
        /*00ac*/ 	.word	0xffffffff


	//----- nvinfo : EIATTR_COOP_GROUP_INSTR_OFFSETS
	.align		4
.L_41:
        /*00b0*/ 	.byte	0x04, 0x28
        /*00b2*/ 	.short	(.L_43 - .L_42)


	//   ....[0]....
.L_42:
        /*00b4*/ 	.word	0x000000d0


	//   ....[1]....
        /*00b8*/ 	.word	0x00000540


	//   ....[2]....
        /*00bc*/ 	.word	0x00000760


	//   ....[3]....
        /*00c0*/ 	.word	0x00000900


	//   ....[4]....
        /*00c4*/ 	.word	0x00000a00


	//   ....[5]....
        /*00c8*/ 	.word	0x00000b50


	//   ....[6]....
        /*00cc*/ 	.word	0x00000df0


	//   ....[7]....
        /*00d0*/ 	.word	0x000024b0


	//   ....[8]....
        /*00d4*/ 	.word	0x00003380


	//   ....[9]....
        /*00d8*/ 	.word	0x00003850


	//   ....[10]....
        /*00dc*/ 	.word	0x00003880


	//   ....[11]....
        /*00e0*/ 	.word	0x000043c0


	//   ....[12]....
        /*00e4*/ 	.word	0x000045c0


	//----- nvinfo : EIATTR_VRC_CTA_INIT_COUNT
	.align		4
.L_43:
        /*00e8*/ 	.byte	0x02, 0x4a
        /*00ea*/ 	.byte	0x80
	.zero		1


	//----- nvinfo : EIATTR_SYSCALL_OFFSETS
	.align		4
        /*00ec*/ 	.byte	0x04, 0x46
        /*00ee*/ 	.short	(.L_45 - .L_44)


	//   ....[0]....
.L_44:
        /*00f0*/ 	.word	0x00006350


	//   ....[1]....
        /*00f4*/ 	.word	0x00006440


	//   ....[2]....
        /*00f8*/ 	.word	0x00006d90


	//   ....[3]....
        /*00fc*/ 	.word	0x00007a30


	//   ....[4]....
        /*0100*/ 	.word	0x000086a0


	//   ....[5]....
        /*0104*/ 	.word	0x00009300


	//----- nvinfo : EIATTR_MBARRIER_INSTR_OFFSETS
	.align		4
.L_45:
        /*0108*/ 	.byte	0x04, 0x39
        /*010a*/ 	.short	(.L_47 - .L_46)


	//   ....[0]....
.L_46:
        /*010c*/ 	.word	0x00000650
        /*0110*/ 	.word	0x000000ff
        /*0114*/ 	.word	0x00000000
        /*0118*/ 	.short	0x0100
        /*011a*/ 	.byte	0x04
	.zero		1


	//   ....[1]....
        /*011c*/ 	.word	0x00000660
        /*0120*/ 	.word	0x000000ff
        /*0124*/ 	.word	0x00000040
        /*0128*/ 	.short	0x0100
        /*012a*/ 	.byte	0x04
	.zero		1


	//   ....[2]....
        /*012c*/ 	.word	0x00000670
        /*0130*/ 	.word	0x000000ff
        /*0134*/ 	.word	0x00000008
        /*0138*/ 	.short	0x0100
        /*013a*/ 	.byte	0x04
	.zero		1


	//   ....[3]....
        /*013c*/ 	.word	0x00000680
        /*0140*/ 	.word	0x000000ff
        /*0144*/ 	.word	0x00000048
        /*0148*/ 	.short	0x0100
        /*014a*/ 	.byte	0x04
	.zero		1


	//   ....[4]....
        /*014c*/ 	.word	0x00000690
        /*0150*/ 	.word	0x000000ff
        /*0154*/ 	.word	0x00000010
        /*0158*/ 	.short	0x0100
        /*015a*/ 	.byte	0x04
	.zero		1


	//   ....[5]....
        /*015c*/ 	.word	0x000006a0
        /*0160*/ 	.word	0x000000ff
        /*0164*/ 	.word	0x00000050
        /*0168*/ 	.short	0x0100
        /*016a*/ 	.byte	0x04
	.zero		1


	//   ....[6]....
        /*016c*/ 	.word	0x000006b0
        /*0170*/ 	.word	0x000000ff
        /*0174*/ 	.word	0x00000018
        /*0178*/ 	.short	0x0100
        /*017a*/ 	.byte	0x04
	.zero		1


	//   ....[7]....
        /*017c*/ 	.word	0x000006c0
        /*0180*/ 	.word	0x000000ff
        /*0184*/ 	.word	0x00000058
        /*0188*/ 	.short	0x0100
        /*018a*/ 	.byte	0x04
	.zero		1


	//   ....[8]....
        /*018c*/ 	.word	0x000006d0
        /*0190*/ 	.word	0x000000ff
        /*0194*/ 	.word	0x00000020
        /*0198*/ 	.short	0x0100
        /*019a*/ 	.byte	0x04
	.zero		1


	//   ....[9]....
        /*019c*/ 	.word	0x000006e0
        /*01a0*/ 	.word	0x000000ff
        /*01a4*/ 	.word	0x00000060
        /*01a8*/ 	.short	0x0100
        /*01aa*/ 	.byte	0x04
	.zero		1


	//   ....[10]....
        /*01ac*/ 	.word	0x000006f0
        /*01b0*/ 	.word	0x000000ff
        /*01b4*/ 	.word	0x00000028
        /*01b8*/ 	.short	0x0100
        /*01ba*/ 	.byte	0x04
	.zero		1


	//   ....[11]....
        /*01bc*/ 	.word	0x00000700
        /*01c0*/ 	.word	0x000000ff
        /*01c4*/ 	.word	0x00000068
        /*01c8*/ 	.short	0x0100
        /*01ca*/ 	.byte	0x04
	.zero		1


	//   ....[12]....
        /*01cc*/ 	.word	0x00000710
        /*01d0*/ 	.word	0x000000ff
        /*01d4*/ 	.word	0x00000030
        /*01d8*/ 	.short	0x0100
        /*01da*/ 	.byte	0x04
	.zero		1


	//   ....[13]....
        /*01dc*/ 	.word	0x00000720
        /*01e0*/ 	.word	0x000000ff
        /*01e4*/ 	.word	0x00000070
        /*01e8*/ 	.short	0x0100
        /*01ea*/ 	.byte	0x04
	.zero		1


	//   ....[14]....
        /*01ec*/ 	.word	0x00000730
        /*01f0*/ 	.word	0x000000ff
        /*01f4*/ 	.word	0x00000038
        /*01f8*/ 	.short	0x0100
        /*01fa*/ 	.byte	0x04
	.zero		1


	//   ....[15]....
        /*01fc*/ 	.word	0x00000740
        /*0200*/ 	.word	0x000000ff
        /*0204*/ 	.word	0x00000078
        /*0208*/ 	.short	0x0100
        /*020a*/ 	.byte	0x04
	.zero		1


	//   ....[16]....
        /*020c*/ 	.word	0x00000870
        /*0210*/ 	.word	0x000000ff
        /*0214*/ 	.word	0x00000080
        /*0218*/ 	.short	0x0100
        /*021a*/ 	.byte	0x04
	.zero		1


	//   ....[17]....
        /*021c*/ 	.word	0x00000880
        /*0220*/ 	.word	0x000000ff
        /*0224*/ 	.word	0x000000a0
        /*0228*/ 	.short	0x0100
        /*022a*/ 	.byte	0x04
	.zero		1


	//   ....[18]....
        /*022c*/ 	.word	0x00000890
        /*0230*/ 	.word	0x000000ff
        /*0234*/ 	.word	0x00000088
        /*0238*/ 	.short	0x0100
        /*023a*/ 	.byte	0x04
	.zero		1


	//   ....[19]....
        /*023c*/ 	.word	0x000008a0
        /*0240*/ 	.word	0x000000ff
        /*0244*/ 	.word	0x000000a8
        /*0248*/ 	.short	0x0100
        /*024a*/ 	.byte	0x04
	.zero		1


	//   ....[20]....
        /*024c*/ 	.word	0x000008b0
        /*0250*/ 	.word	0x000000ff
        /*0254*/ 	.word	0x00000090
        /*0258*/ 	.short	0x0100
        /*025a*/ 	.byte	0x04
	.zero		1


	//   ....[21]....
        /*025c*/ 	.word	0x000008c0
        /*0260*/ 	.word	0x000000ff
        /*0264*/ 	.word	0x000000b0
        /*0268*/ 	.short	0x0100
        /*026a*/ 	.byte	0x04
	.zero		1


	//   ....[22]....
        /*026c*/ 	.word	0x000008d0
        /*0270*/ 	.word	0x000000ff
        /*0274*/ 	.word	0x00000098
        /*0278*/ 	.short	0x0100
        /*027a*/ 	.byte	0x04
	.zero		1


	//   ....[23]....
        /*027c*/ 	.word	0x000008e0
        /*0280*/ 	.word	0x000000ff
        /*0284*/ 	.word	0x000000b8
        /*0288*/ 	.short	0x0100
        /*028a*/ 	.byte	0x04
	.zero		1


	//   ....[24]....
        /*028c*/ 	.word	0x000009d0
        /*0290*/ 	.word	0x000000ff
        /*0294*/ 	.word	0x000000c0
        /*0298*/ 	.short	0x0100
        /*029a*/ 	.byte	0x04
	.zero		1


	//   ....[25]....
        /*029c*/ 	.word	0x000009e0
        /*02a0*/ 	.word	0x000000ff
        /*02a4*/ 	.word	0x000000c8
        /*02a8*/ 	.short	0x0100
        /*02aa*/ 	.byte	0x04
	.zero		1


	//   ....[26]....
        /*02ac*/ 	.word	0x00000b20
        /*02b0*/ 	.word	0x000000ff
        /*02b4*/ 	.word	0x000000d0
        /*02b8*/ 	.short	0x0100
        /*02ba*/ 	.byte	0x06
	.zero		1


	//   ....[27]....
        /*02bc*/ 	.word	0x00000b30
        /*02c0*/ 	.word	0x000000ff
        /*02c4*/ 	.word	0x000000d8
        /*02c8*/ 	.short	0x0100
        /*02ca*/ 	.byte	0x06
	.zero		1


	//   ....[28]....
        /*02cc*/ 	.word	0x00000c70
        /*02d0*/ 	.word	0x000000ff
        /*02d4*/ 	.word	0x000000e0
        /*02d8*/ 	.short	0x0100
        /*02da*/ 	.byte	0x04
	.zero		1


	//   ....[29]....
        /*02dc*/ 	.word	0x00000c80
        /*02e0*/ 	.word	0x000000ff
        /*02e4*/ 	.word	0x000000f0
        /*02e8*/ 	.short	0x0100
        /*02ea*/ 	.byte	0x04
	.zero		1


	//   ....[30]....
        /*02ec*/ 	.word	0x00000c90
        /*02f0*/ 	.word	0x000000ff
        /*02f4*/ 	.word	0x000000e8
        /*02f8*/ 	.short	0x0100
        /*02fa*/ 	.byte	0x04
	.zero		1


	//   ....[31]....
        /*02fc*/ 	.word	0x00000ca0
        /*0300*/ 	.word	0x000000ff
        /*0304*/ 	.word	0x000000f8
        /*0308*/ 	.short	0x0100
        /*030a*/ 	.byte	0x04
	.zero		1


	//   ....[32]....
        /*030c*/ 	.word	0x00000da0
        /*0310*/ 	.word	0x000000ff
        /*0314*/ 	.word	0x00000100
        /*0318*/ 	.short	0x0100
        /*031a*/ 	.byte	0x06
	.zero		1


	//   ....[33]....
        /*031c*/ 	.word	0x000018e0
        /*0320*/ 	.word	0x000000ff
        /*0324*/ 	.word	0x00000040
        /*0328*/ 	.short	0x010a
        /*032a*/ 	.byte	0x04
	.zero		1


	//   ....[34]....
        /*032c*/ 	.word	0x00001b60
        /*0330*/ 	.word	0x000000ff
        /*0334*/ 	.word	0x00000040
        /*0338*/ 	.short	0x010a
        /*033a*/ 	.byte	0x11
	.zero		1


	//   ....[35]....
        /*033c*/ 	.word	0x00001d10
        /*0340*/ 	.word	0x000000ff
        /*0344*/ 	.word	0x00000040
        /*0348*/ 	.short	0x010a
        /*034a*/ 	.byte	0x07
	.zero		1


	//   ....[36]....
        /*034c*/ 	.word	0x00001ee0
        /*0350*/ 	.word	0x000000ff
        /*0354*/ 	.word	0x000000c8
        /*0358*/ 	.short	0x0101
        /*035a*/ 	.byte	0x19
	.zero		1


	//   ....[37]....
        /*035c*/ 	.word	0x00001f10
        /*0360*/ 	.word	0x000000ff
        /*0364*/ 	.word	0x00000040
        /*0368*/ 	.short	0x010a
        /*036a*/ 	.byte	0x04
	.zero		1


	//   ....[38]....
        /*036c*/ 	.word	0x00002130
        /*0370*/ 	.word	0x000000ff
        /*0374*/ 	.word	0x00000040
        /*0378*/ 	.short	0x010a
        /*037a*/ 	.byte	0x11
	.zero		1


	//   ....[39]....
        /*037c*/ 	.word	0x000022e0
        /*0380*/ 	.word	0x000000ff
        /*0384*/ 	.word	0x00000040
        /*0388*/ 	.short	0x010a
        /*038a*/ 	.byte	0x07
	.zero		1


	//   ....[40]....
        /*038c*/ 	.word	0x000024c0
        /*0390*/ 	.word	0x000000ff
        /*0394*/ 	.word	0x000000d0
        /*0398*/ 	.short	0x010a
        /*039a*/ 	.byte	0x19
	.zero		1


	//   ....[41]....
        /*039c*/ 	.word	0x00002580
        /*03a0*/ 	.word	0x000000ff
        /*03a4*/ 	.word	0x00000000
        /*03a8*/ 	.short	0x0101
        /*03aa*/ 	.byte	0x04
	.zero		1


	//   ....[42]....
        /*03ac*/ 	.word	0x00002b80
        /*03b0*/ 	.word	0x000000ff
        /*03b4*/ 	.word	0x00000000
        /*03b8*/ 	.short	0x010a
        /*03ba*/ 	.byte	0x04
	.zero		1


	//   ....[43]....
        /*03bc*/ 	.word	0x00002c20
        /*03c0*/ 	.word	0x000000ff
        /*03c4*/ 	.word	0x00000000
        /*03c8*/ 	.short	0x010a
        /*03ca*/ 	.byte	0x05
	.zero		1


	//   ....[44]....
        /*03cc*/ 	.word	0x00002cc0
        /*03d0*/ 	.word	0x000000ff
        /*03d4*/ 	.word	0x00000000
        /*03d8*/ 	.short	0x010a
        /*03da*/ 	.byte	0x05
	.zero		1


	//   ....[45]....
        /*03dc*/ 	.word	0x00002d60
        /*03e0*/ 	.word	0x000000ff
        /*03e4*/ 	.word	0x00000000
        /*03e8*/ 	.short	0x010a
        /*03ea*/ 	.byte	0x05
	.zero		1


	//   ....[46]....
        /*03ec*/ 	.word	0x00002e00
        /*03f0*/ 	.word	0x000000ff
        /*03f4*/ 	.word	0x00000000
        /*03f8*/ 	.short	0x010a
        /*03fa*/ 	.byte	0x05
	.zero		1


	//   ....[47]....
        /*03fc*/ 	.word	0x00002ea0
        /*0400*/ 	.word	0x000000ff
        /*0404*/ 	.word	0x00000000
        /*0408*/ 	.short	0x010a
        /*040a*/ 	.byte	0x05
	.zero		1


	//   ....[48]....
        /*040c*/ 	.word	0x00002f40
        /*0410*/ 	.word	0x000000ff
        /*0414*/ 	.word	0x00000000
        /*0418*/ 	.short	0x010a
        /*041a*/ 	.byte	0x05
	.zero		1


	//   ....[49]....
        /*041c*/ 	.word	0x00002ff0
        /*0420*/ 	.word	0x00000000
        /*0424*/ 	.word	0x00000000
        /*0428*/ 	.short	0x010a
        /*042a*/ 	.byte	0xff
	.zero		1


	//   ....[50]....
        /*042c*/ 	.word	0x00003140
        /*0430*/ 	.word	0x000000ff
        /*0434*/ 	.word	0x000000d8
        /*0438*/ 	.short	0x010a
        /*043a*/ 	.byte	0x04
	.zero		1


	//   ....[51]....
        /*043c*/ 	.word	0x000031e0
        /*0440*/ 	.word	0x000000ff
        /*0444*/ 	.word	0x000000d0
        /*0448*/ 	.short	0x010a
        /*044a*/ 	.byte	0x04
	.zero		1


	//   ....[52]....
        /*044c*/ 	.word	0x00003280
        /*0450*/ 	.word	0x000000ff
        /*0454*/ 	.word	0x00000000
        /*0458*/ 	.short	0x0101
        /*045a*/ 	.byte	0x05
	.zero		1


	//   ....[53]....
        /*045c*/ 	.word	0x000032c0
        /*0460*/ 	.word	0x000000ff
        /*0464*/ 	.word	0x000000d8
        /*0468*/ 	.short	0x0106
        /*046a*/ 	.byte	0x04
	.zero		1


	//   ....[54]....
        /*046c*/ 	.word	0x00003300
        /*0470*/ 	.word	0x00000000
        /*0474*/ 	.word	0x000000d8
        /*0478*/ 	.short	0x010a
        /*047a*/ 	.byte	0xff
	.zero		1


	//   ....[55]....
        /*047c*/ 	.word	0x00003550
        /*0480*/ 	.word	0x000000ff
        /*0484*/ 	.word	0x00000008
        /*0488*/ 	.short	0x010a
        /*048a*/ 	.byte	0x05
	.zero		1


	//   ....[56]....
        /*048c*/ 	.word	0x00003570
        /*0490*/ 	.word	0x000000ff
        /*0494*/ 	.word	0x00000008
        /*0498*/ 	.short	0x010a
        /*049a*/ 	.byte	0x05
	.zero		1


	//   ....[57]....
        /*049c*/ 	.word	0x00003700
        /*04a0*/ 	.word	0x000000ff
        /*04a4*/ 	.word	0x00000008
        /*04a8*/ 	.short	0x010a
        /*04aa*/ 	.byte	0x05
	.zero		1


	//   ....[58]....
        /*04ac*/ 	.word	0x00003720
        /*04b0*/ 	.word	0x000000ff
        /*04b4*/ 	.word	0x00000008
        /*04b8*/ 	.short	0x010a
        /*04ba*/ 	.byte	0x05
	.zero		1


	//   ....[59]....
        /*04bc*/ 	.word	0x000037e0
        /*04c0*/ 	.word	0x000000ff
        /*04c4*/ 	.word	0x00000000
        /*04c8*/ 	.short	0x0101
        /*04ca*/ 	.byte	0x04
	.zero		1


	//   ....[60]....
        /*04cc*/ 	.word	0x00003b60
        /*04d0*/ 	.word	0x000000ff
        /*04d4*/ 	.word	0x000000d0
        /*04d8*/ 	.short	0x010a
        /*04da*/ 	.byte	0x14
	.zero		1


	//   ....[61]....
        /*04dc*/ 	.word	0x00003c00
        /*04e0*/ 	.word	0x000000ff
        /*04e4*/ 	.word	0x00000000
        /*04e8*/ 	.short	0x0101
        /*04ea*/ 	.byte	0x22
	.zero		1


	//   ....[62]....
        /*04ec*/ 	.word	0x00003c40
        /*04f0*/ 	.word	0x000000ff
        /*04f4*/ 	.word	0x000000f0
        /*04f8*/ 	.short	0x010a
        /*04fa*/ 	.byte	0x19
	.zero		1


	//   ....[63]....
        /*04fc*/ 	.word	0x00003ce0
        /*0500*/ 	.word	0x000000ff
        /*0504*/ 	.word	0x00000000
        /*0508*/ 	.short	0x010a
        /*050a*/ 	.byte	0x04
	.zero		1


	//   ....[64]....
        /*050c*/ 	.word	0x00003d30
        /*0510*/ 	.word	0x000000ff
        /*0514*/ 	.word	0x00000000
        /*0518*/ 	.short	0x010a
        /*051a*/ 	.byte	0x12
	.zero		1


	//   ....[65]....
        /*051c*/ 	.word	0x00003e80
        /*0520*/ 	.word	0x000000ff
        /*0524*/ 	.word	0x00000000
        /*0528*/ 	.short	0x010a
        /*052a*/ 	.byte	0x05
	.zero		1


	//   ....[66]....
        /*052c*/ 	.word	0x000041b0
        /*0530*/ 	.word	0x000000ff
        /*0534*/ 	.word	0x00000000
        /*0538*/ 	.short	0x010a
        /*053a*/ 	.byte	0x04
	.zero		1


	//   ....[67]....
        /*053c*/ 	.word	0x00004250
        /*0540*/ 	.word	0x00000000
        /*0544*/ 	.word	0x00000000
        /*0548*/ 	.short	0x010a
        /*054a*/ 	.byte	0xff
	.zero		1


	//   ....[68]....
        /*054c*/ 	.word	0x00004290
        /*0550*/ 	.word	0x00000000
        /*0554*/ 	.word	0x00000000
        /*0558*/ 	.short	0x010a
        /*055a*/ 	.byte	0xff
	.zero		1


	//   ....[69]....
        /*055c*/ 	.word	0x00004300
        /*0560*/ 	.word	0x000000ff
        /*0564*/ 	.word	0x00000000
        /*0568*/ 	.short	0x0101
        /*056a*/ 	.byte	0x04
	.zero		1


	//   ....[70]....
        /*056c*/ 	.word	0x00004340
        /*0570*/ 	.word	0x000000ff
        /*0574*/ 	.word	0x00000100
        /*0578*/ 	.short	0x010a
        /*057a*/ 	.byte	0x14
	.zero		1


	//   ....[71]....
        /*057c*/ 	.word	0x000043b0
        /*0580*/ 	.word	0x000000ff
        /*0584*/ 	.word	0x00000000
        /*0588*/ 	.short	0x0101
        /*058a*/ 	.byte	0x04
	.zero		1


	//   ....[72]....
        /*058c*/ 	.word	0x000048f0
        /*0590*/ 	.word	0x000000ff
        /*0594*/ 	.word	0x000000d0
        /*0598*/ 	.short	0x010a
        /*059a*/ 	.byte	0x1f
	.zero		1


	//   ....[73]....
        /*059c*/ 	.word	0x00004990
        /*05a0*/ 	.word	0x000000ff
        /*05a4*/ 	.word	0x00000000
        /*05a8*/ 	.short	0x0101
        /*05aa*/ 	.byte	0x31
	.zero		1


	//   ....[74]....
        /*05ac*/ 	.word	0x00004ee0
        /*05b0*/ 	.word	0x000000ff
        /*05b4*/ 	.word	0x000000c8
        /*05b8*/ 	.short	0x010a
        /*05ba*/ 	.byte	0x1f
	.zero		1


	//   ....[75]....
        /*05bc*/ 	.word	0x00005080
        /*05c0*/ 	.word	0x000000ff
        /*05c4*/ 	.word	0x000000a0
        /*05c8*/ 	.short	0x010a
        /*05ca*/ 	.byte	0x1f
	.zero		1


	//   ....[76]....
        /*05cc*/ 	.word	0x000052a0
        /*05d0*/ 	.word	0x000000ff
        /*05d4*/ 	.word	0x00000080
        /*05d8*/ 	.short	0x010b
        /*05da*/ 	.byte	0x1f
	.zero		1


	//   ....[77]....
        /*05dc*/ 	.word	0x000052b0
        /*05e0*/ 	.word	0x000000ff
        /*05e4*/ 	.word	0x00000000
        /*05e8*/ 	.short	0x0101
        /*05ea*/ 	.byte	0x37
	.zero		1


	//   ....[78]....
        /*05ec*/ 	.word	0x000052c0
        /*05f0*/ 	.word	0x000000ff
        /*05f4*/ 	.word	0x000000a8
        /*05f8*/ 	.short	0x010a
        /*05fa*/ 	.byte	0x1f
	.zero		1


	//   ....[79]....
        /*05fc*/ 	.word	0x00005420
        /*0600*/ 	.word	0x000000ff
        /*0604*/ 	.word	0x00000088
        /*0608*/ 	.short	0x010b
        /*060a*/ 	.byte	0x1f
	.zero		1


	//   ....[80]....
        /*060c*/ 	.word	0x00005430
        /*0610*/ 	.word	0x000000ff
        /*0614*/ 	.word	0x00000000
        /*0618*/ 	.short	0x0101
        /*061a*/ 	.byte	0x36
	.zero		1


	//   ....[81]....
        /*061c*/ 	.word	0x00005440
        /*0620*/ 	.word	0x000000ff
        /*0624*/ 	.word	0x000000b0
        /*0628*/ 	.short	0x010a
        /*062a*/ 	.byte	0x1f
	.zero		1


	//   ....[82]....
        /*062c*/ 	.word	0x000055c0
        /*0630*/ 	.word	0x000000ff
        /*0634*/ 	.word	0x00000090
        /*0638*/ 	.short	0x010b
        /*063a*/ 	.byte	0x1f
	.zero		1


	//   ....[83]....
        /*063c*/ 	.word	0x000055d0
        /*0640*/ 	.word	0x000000ff
        /*0644*/ 	.word	0x00000000
        /*0648*/ 	.short	0x0101
        /*064a*/ 	.byte	0x35
	.zero		1


	//   ....[84]....
        /*064c*/ 	.word	0x000055e0
        /*0650*/ 	.word	0x000000ff
        /*0654*/ 	.word	0x000000b8
        /*0658*/ 	.short	0x010a
        /*065a*/ 	.byte	0x1f
	.zero		1


	//   ....[85]....
        /*065c*/ 	.word	0x000057b0
        /*0660*/ 	.word	0x000000ff
        /*0664*/ 	.word	0x00000098
        /*0668*/ 	.short	0x010b
        /*066a*/ 	.byte	0x1f
	.zero		1


	//   ....[86]....
        /*066c*/ 	.word	0x000057c0
        /*0670*/ 	.word	0x000000ff
        /*0674*/ 	.word	0x00000000
        /*0678*/ 	.short	0x0101
        /*067a*/ 	.byte	0x32
	.zero		1


	//   ....[87]....
        /*067c*/ 	.word	0x000057f0
        /*0680*/ 	.word	0x000000ff
        /*0684*/ 	.word	0x000000a0
        /*0688*/ 	.short	0x010a
        /*068a*/ 	.byte	0x1f
	.zero		1


	//   ....[88]....
        /*068c*/ 	.word	0x00005810
        /*0690*/ 	.word	0x000000ff
        /*0694*/ 	.word	0x000000a8
        /*0698*/ 	.short	0x010a
        /*069a*/ 	.byte	0x1f
	.zero		1


	//   ....[89]....
        /*069c*/ 	.word	0x00005830
        /*06a0*/ 	.word	0x000000ff
        /*06a4*/ 	.word	0x000000b0
        /*06a8*/ 	.short	0x010a
        /*06aa*/ 	.byte	0x1f
	.zero		1


	//   ....[90]....
        /*06ac*/ 	.word	0x00005870
        /*06b0*/ 	.word	0x00000000
        /*06b4*/ 	.word	0x000000b8
        /*06b8*/ 	.short	0x010a
        /*06ba*/ 	.byte	0xff
	.zero		1


	//   ....[91]....
        /*06bc*/ 	.word	0x00005bf0
        /*06c0*/ 	.word	0x000000ff
        /*06c4*/ 	.word	0x000000d0
        /*06c8*/ 	.short	0x010a
        /*06ca*/ 	.byte	0x31
	.zero		1


	//   ....[92]....
        /*06cc*/ 	.word	0x00005cc0
        /*06d0*/ 	.word	0x000000ff
        /*06d4*/ 	.word	0x00000000
        /*06d8*/ 	.short	0x0101
        /*06da*/ 	.byte	0x04
	.zero		1


	//   ....[93]....
        /*06dc*/ 	.word	0x00006930
        /*06e0*/ 	.word	0x000000ff
        /*06e4*/ 	.word	0x00000080
        /*06e8*/ 	.short	0x010a
        /*06ea*/ 	.byte	0x31
	.zero		1


	//   ....[94]....
        /*06ec*/ 	.word	0x000069c0
        /*06f0*/ 	.word	0x00000069
        /*06f4*/ 	.word	0x000000e0
        /*06f8*/ 	.short	0x010a
        /*06fa*/ 	.byte	0xff
	.zero		1


	//   ....[95]....
        /*06fc*/ 	.word	0x00006b80
        /*0700*/ 	.word	0x000000ff
        /*0704*/ 	.word	0x00000080
        /*0708*/ 	.short	0x010a
        /*070a*/ 	.byte	0x31
	.zero		1


	//   ....[96]....
        /*070c*/ 	.word	0x00006c70
        /*0710*/ 	.word	0x00000069
        /*0714*/ 	.word	0x000000e0
        /*0718*/ 	.short	0x010a
        /*071a*/ 	.byte	0xff
	.zero		1


	//   ....[97]....
        /*071c*/ 	.word	0x00007760
        /*0720*/ 	.word	0x00000000
        /*0724*/ 	.word	0x00000000
        /*0728*/ 	.short	0x0101
        /*072a*/ 	.byte	0xff
	.zero		1


	//   ....[98]....
        /*072c*/ 	.word	0x00007770
        /*0730*/ 	.word	0x00000003
        /*0734*/ 	.word	0x00000080
        /*0738*/ 	.short	0x010a
        /*073a*/ 	.byte	0xff
	.zero		1


	//   ....[99]....
        /*073c*/ 	.word	0x00007850
        /*0740*/ 	.word	0x00000003
        /*0744*/ 	.word	0x00000080
        /*0748*/ 	.short	0x010a
        /*074a*/ 	.byte	0xff
	.zero		1


	//   ....[100]....
        /*074c*/ 	.word	0x000083d0
        /*0750*/ 	.word	0x00000070
        /*0754*/ 	.word	0x00000000
        /*0758*/ 	.short	0x0101
        /*075a*/ 	.byte	0xff
	.zero		1


	//   ....[101]....
        /*075c*/ 	.word	0x000083f0
        /*0760*/ 	.word	0x00000046
        /*0764*/ 	.word	0x00000080
        /*0768*/ 	.short	0x010a
        /*076a*/ 	.byte	0xff
	.zero		1


	//   ....[102]....
        /*076c*/ 	.word	0x000084c0
        /*0770*/ 	.word	0x00000046
        /*0774*/ 	.word	0x00000080
        /*0778*/ 	.short	0x010a
        /*077a*/ 	.byte	0xff
	.zero		1


	//   ....[103]....
        /*077c*/ 	.word	0x00009030
        /*0780*/ 	.word	0x00000046
        /*0784*/ 	.word	0x00000000
        /*0788*/ 	.short	0x0101
        /*078a*/ 	.byte	0xff
	.zero		1


	//   ....[104]....
        /*078c*/ 	.word	0x00009050
        /*0790*/ 	.word	0x00000045
        /*0794*/ 	.word	0x00000080
        /*0798*/ 	.short	0x010a
        /*079a*/ 	.byte	0xff
	.zero		1


	//   ....[105]....
        /*079c*/ 	.word	0x00009120
        /*07a0*/ 	.word	0x00000045
        /*07a4*/ 	.word	0x00000080
        /*07a8*/ 	.short	0x010a
        /*07aa*/ 	.byte	0xff
	.zero		1


	//   ....[106]....
        /*07ac*/ 	.word	0x000093f0
        /*07b0*/ 	.word	0x00000069
        /*07b4*/ 	.word	0x00000000
        /*07b8*/ 	.short	0x0101
        /*07ba*/ 	.byte	0xff
	.zero		1


	//   ....[107]....
        /*07bc*/ 	.word	0x00009ce0
        /*07c0*/ 	.word	0x00000002
        /*07c4*/ 	.word	0x00000000
        /*07c8*/ 	.short	0x0101
        /*07ca*/ 	.byte	0xff
	.zero		1


	//   ....[108]....
        /*07cc*/ 	.word	0x00009f60
        /*07d0*/ 	.word	0x000000ff
        /*07d4*/ 	.word	0x00000000
        /*07d8*/ 	.short	0x0101
        /*07da*/ 	.byte	0x04
	.zero		1


	//   ....[109]....
        /*07dc*/ 	.word	0x00009f90
        /*07e0*/ 	.word	0x00000000
        /*07e4*/ 	.word	0x00000040
        /*07e8*/ 	.short	0x010a
        /*07ea*/ 	.byte	0xff
	.zero		1


	//   ....[110]....
        /*07ec*/ 	.word	0x00009ff0
        /*07f0*/ 	.word	0x00000000
        /*07f4*/ 	.word	0x00000040
        /*07f8*/ 	.short	0x010a
        /*07fa*/ 	.byte	0xff
	.zero		1


	//   ....[111]....
        /*07fc*/ 	.word	0x0000a050
        /*0800*/ 	.word	0x00000000
        /*0804*/ 	.word	0x000000d0
        /*0808*/ 	.short	0x010a
        /*080a*/ 	.byte	0xff
	.zero		1


	//   ....[112]....
        /*080c*/ 	.word	0x0000a0b0
        /*0810*/ 	.word	0x00000000
        /*0814*/ 	.word	0x00000000
        /*0818*/ 	.short	0x010a
        /*081a*/ 	.byte	0xff
	.zero		1


	//   ....[113]....
        /*081c*/ 	.word	0x0000a110
        /*0820*/ 	.word	0x00000000
        /*0824*/ 	.word	0x00000000
        /*0828*/ 	.short	0x010a
        /*082a*/ 	.byte	0xff
	.zero		1


	//   ....[114]....
        /*082c*/ 	.word	0x0000a170
        /*0830*/ 	.word	0x00000000
        /*0834*/ 	.word	0x00000000
        /*0838*/ 	.short	0x010a
        /*083a*/ 	.byte	0xff
	.zero		1


	//   ....[115]....
        /*083c*/ 	.word	0x0000a1d0
        /*0840*/ 	.word	0x00000000
        /*0844*/ 	.word	0x00000000
        /*0848*/ 	.short	0x010a
        /*084a*/ 	.byte	0xff
	.zero		1


	//   ....[116]....
        /*084c*/ 	.word	0x0000a230
        /*0850*/ 	.word	0x00000000
        /*0854*/ 	.word	0x00000000
        /*0858*/ 	.short	0x010a
        /*085a*/ 	.byte	0xff
	.zero		1


	//   ....[117]....
        /*085c*/ 	.word	0x0000a290
        /*0860*/ 	.word	0x00000000
        /*0864*/ 	.word	0x00000000
        /*0868*/ 	.short	0x010a
        /*086a*/ 	.byte	0xff
	.zero		1


	//   ....[118]....
        /*086c*/ 	.word	0x0000a2f0
        /*0870*/ 	.word	0x00000000
        /*0874*/ 	.word	0x00000000
        /*0878*/ 	.short	0x010a
        /*087a*/ 	.byte	0xff
	.zero		1


	//   ....[119]....
        /*087c*/ 	.word	0x0000a350
        /*0880*/ 	.word	0x00000004
        /*0884*/ 	.word	0x000000d8
        /*0888*/ 	.short	0x010a
        /*088a*/ 	.byte	0xff
	.zero		1


	//   ....[120]....
        /*088c*/ 	.word	0x0000a3b0
        /*0890*/ 	.word	0x00000004
        /*0894*/ 	.word	0x000000d0
        /*0898*/ 	.short	0x010a
        /*089a*/ 	.byte	0xff
	.zero		1


	//   ....[121]....
        /*089c*/ 	.word	0x0000a410
        /*08a0*/ 	.word	0x00000005
        /*08a4*/ 	.word	0x00000008
        /*08a8*/ 	.short	0x010a
        /*08aa*/ 	.byte	0xff
	.zero		1


	//   ....[122]....
        /*08ac*/ 	.word	0x0000a4f0
        /*08b0*/ 	.word	0x00000003
        /*08b4*/ 	.word	0x00000008
        /*08b8*/ 	.short	0x010a
        /*08ba*/ 	.byte	0xff
	.zero		1


	//   ....[123]....
        /*08bc*/ 	.word	0x0000a550
        /*08c0*/ 	.word	0x00000004
        /*08c4*/ 	.word	0x000000d0
        /*08c8*/ 	.short	0x010a
        /*08ca*/ 	.byte	0xff
	.zero		1


	//   ....[124]....
        /*08cc*/ 	.word	0x0000a5b0
        /*08d0*/ 	.word	0x00000004
        /*08d4*/ 	.word	0x000000f0
        /*08d8*/ 	.short	0x010a
        /*08da*/ 	.byte	0xff
	.zero		1


	//   ....[125]....
        /*08dc*/ 	.word	0x0000a610
        /*08e0*/ 	.word	0x00000004
        /*08e4*/ 	.word	0x00000000
        /*08e8*/ 	.short	0x010a
        /*08ea*/ 	.byte	0xff
	.zero		1


	//   ....[126]....
        /*08ec*/ 	.word	0x0000a670
        /*08f0*/ 	.word	0x00000000
        /*08f4*/ 	.word	0x00000000
        /*08f8*/ 	.short	0x010a
        /*08fa*/ 	.byte	0xff
	.zero		1


	//   ....[127]....
        /*08fc*/ 	.word	0x0000a6d0
        /*0900*/ 	.word	0x00000000
        /*0904*/ 	.word	0x00000100
        /*0908*/ 	.short	0x010a
        /*090a*/ 	.byte	0xff
	.zero		1


	//   ....[128]....
        /*090c*/ 	.word	0x0000a730
        /*0910*/ 	.word	0x00000002
        /*0914*/ 	.word	0x000000d0
        /*0918*/ 	.short	0x010a
        /*091a*/ 	.byte	0xff
	.zero		1


	//   ....[129]....
        /*091c*/ 	.word	0x0000a790
        /*0920*/ 	.word	0x00000002
        /*0924*/ 	.word	0x000000c8
        /*0928*/ 	.short	0x010a
        /*092a*/ 	.byte	0xff
	.zero		1


	//   ....[130]....
        /*092c*/ 	.word	0x0000a7f0
        /*0930*/ 	.word	0x00000003
        /*0934*/ 	.word	0x000000a0
        /*0938*/ 	.short	0x010a
        /*093a*/ 	.byte	0xff
	.zero		1


	//   ....[131]....
        /*093c*/ 	.word	0x0000a850
        /*0940*/ 	.word	0x00000003
        /*0944*/ 	.word	0x000000a8
        /*0948*/ 	.short	0x010a
        /*094a*/ 	.byte	0xff
	.zero		1


	//   ....[132]....
        /*094c*/ 	.word	0x0000a8b0
        /*0950*/ 	.word	0x00000003
        /*0954*/ 	.word	0x000000b0
        /*0958*/ 	.short	0x010a
        /*095a*/ 	.byte	0xff
	.zero		1


	//   ....[133]....
        /*095c*/ 	.word	0x0000a910
        /*0960*/ 	.word	0x00000003
        /*0964*/ 	.word	0x000000b8
        /*0968*/ 	.short	0x010a
        /*096a*/ 	.byte	0xff
	.zero		1


	//   ....[134]....
        /*096c*/ 	.word	0x0000a970
        /*0970*/ 	.word	0x00000000
        /*0974*/ 	.word	0x000000a0
        /*0978*/ 	.short	0x010a
        /*097a*/ 	.byte	0xff
	.zero		1


	//   ....[135]....
        /*097c*/ 	.word	0x0000a9d0
        /*0980*/ 	.word	0x00000000
        /*0984*/ 	.word	0x000000a8
        /*0988*/ 	.short	0x010a
        /*098a*/ 	.byte	0xff
	.zero		1


	//   ....[136]....
        /*098c*/ 	.word	0x0000aa30
        /*0990*/ 	.word	0x00000000
        /*0994*/ 	.word	0x000000b0
        /*0998*/ 	.short	0x010a
        /*099a*/ 	.byte	0xff
	.zero		1


	//   ....[137]....
        /*099c*/ 	.word	0x0000aa90
        /*09a0*/ 	.word	0x00000000
        /*09a4*/ 	.word	0x000000d0
        /*09a8*/ 	.short	0x010a
        /*09aa*/ 	.byte	0xff
	.zero		1


	//   ....[138]....
        /*09ac*/ 	.word	0x0000aaf0
        /*09b0*/ 	.word	0x00000002
        /*09b4*/ 	.word	0x00000080
        /*09b8*/ 	.short	0x010a
        /*09ba*/ 	.byte	0xff
	.zero		1


	//   ....[139]....
        /*09bc*/ 	.word	0x0000ab40
        /*09c0*/ 	.word	0x00000069
        /*09c4*/ 	.word	0x000000e0
        /*09c8*/ 	.short	0x010a
        /*09ca*/ 	.byte	0xff
	.zero		1


	//   ....[140]....
        /*09cc*/ 	.word	0x0000ab90
        /*09d0*/ 	.word	0x00000003
        /*09d4*/ 	.word	0x00000080
        /*09d8*/ 	.short	0x010a
        /*09da*/ 	.byte	0xff
	.zero		1


	//   ....[141]....
        /*09dc*/ 	.word	0x0000abe0
        /*09e0*/ 	.word	0x00000046
        /*09e4*/ 	.word	0x00000080
        /*09e8*/ 	.short	0x010a
        /*09ea*/ 	.byte	0xff
	.zero		1


	//   ....[142]....
        /*09ec*/ 	.word	0x0000ac30
        /*09f0*/ 	.word	0x00000045
        /*09f4*/ 	.word	0x00000080
        /*09f8*/ 	.short	0x010a
        /*09fa*/ 	.byte	0xff
	.zero		1


	//----- nvinfo : EIATTR_NUM_MBARRIERS
	.align		4
.L_47:
        /*09fc*/ 	.byte	0x03, 0x38
        /*09fe*/ 	.short	0x0021


	//----- nvinfo : EIATTR_EXIT_INSTR_OFFSETS
	.align		4
        /*0a00*/ 	.byte	0x04, 0x1c
        /*0a02*/ 	.short	(.L_49 - .L_48)


	//   ....[0]....
.L_48:
        /*0a04*/ 	.word	0x00003020


	//   ....[1]....
        /*0a08*/ 	.word	0x000032d0


	//   ....[2]....
        /*0a0c*/ 	.word	0x00003330


	//   ....[3]....
        /*0a10*/ 	.word	0x000045d0


	//   ....[4]....
        /*0a14*/ 	.word	0x000058a0


	//   ....[5]....
        /*0a18*/ 	.word	0x000058e0


	//   ....[6]....
        /*0a1c*/ 	.word	0x00009e40


	//   ....[7]....
        /*0a20*/ 	.word	0x00009ec0


	//   ....[8]....
        /*0a24*/ 	.word	0x00009ef0


	//   ....[9]....
        /*0a28*/ 	.word	0x00009f70


	//----- nvinfo : EIATTR_MAX_THREADS
	.align		4
.L_49:
        /*0a2c*/ 	.byte	0x04, 0x05
        /*0a2e*/ 	.short	(.L_51 - .L_50)
.L_50:
        /*0a30*/ 	.word	0x00000100
        /*0a34*/ 	.word	0x00000001
        /*0a38*/ 	.word	0x00000001


	//----- nvinfo : EIATTR_CRS_STACK_SIZE
	.align		4
.L_51:
        /*0a3c*/ 	.byte	0x04, 0x1e
        /*0a3e*/ 	.short	(.L_53 - .L_52)
.L_52:
        /*0a40*/ 	.word	0x00000000


	//----- nvinfo : EIATTR_CBANK_PARAM_SIZE
	.align		4
.L_53:
        /*0a44*/ 	.byte	0x03, 0x19
        /*0a46*/ 	.short	0x0800


	//----- nvinfo : EIATTR_PARAM_CBANK
	.align		4
        /*0a48*/ 	.byte	0x04, 0x0a
        /*0a4a*/ 	.short	(.L_55 - .L_54)
	.align		4
.L_54:
        /*0a4c*/ 	.word	index@(.nv.constant0._ZN7cutlass13device_kernelINS_4conv6kernel13ConvUniversalINS1_16ConvProblemShapeILNS1_8OperatorE1ELi2EEENS1_10collective14CollectiveConvINS1_47MainloopSm100TmaUmmaWarpSpecializedImplicitGemmILS5_1ELi8ELi2ELi1ELi2EN4cute5tupleIJNSA_1CILi2EEENSC_ILi1EEESE_EEEEENSB_IJNSC_ILi256EEENSC_ILi128EEENSB_IJNSC_ILi64EEEEEEEEENS_6half_tESM_NSA_8TiledMMAINSA_8MMA_AtomIJNSA_26SM100_MMA_F16BF16_2x1SM_SSISM_SM_fLi256ELi128ELNSA_4UMMA5MajorE0ELSR_1ELNSQ_7ScaleInE0ELSS_0EEEEEENSA_6LayoutINSB_IJSE_SE_SE_EEENSB_IJNSC_ILi0EEESX_SX_EEEEENSB_IJNSA_10UnderscoreES10_S10_EEEEENS7_6detail27Sm100ImplicitGemmTileTraitsINSA_25SM100_TMA_2SM_LOAD_IM2COLENSA_14ComposedLayoutINSA_7SwizzleILi3ELi4ELi3EEENSA_18smem_ptr_flag_bitsILi16EEENSV_INSB_IJNSC_ILi8EEESJ_EEENSB_IJSJ_SE_EEEEEEEvEENS14_INSA_18SM100_TMA_2SM_LOADENS16_IS18_S1A_NSV_INSB_IJSJ_S1B_EEENSB_IJSE_SJ_EEEEEEEvEEEENS_8epilogue10collective18CollectiveEpilogueINS1O_23Sm100TmaWarpSpecializedILi4ELi2ELi32ELb1ELb0EEEJNSB_IJSI_SI_SK_EEENSB_IJNSV_ISI_SE_EENSV_INSC_ILi32EEESE_EEEEESM_NSB_IJNSB_IJlllEEESE_SX_EEESM_S1Z_NS1O_6fusion15FusionCallbacksIS1S_NS20_17LinearCombinationISM_fSM_fLNS_15FloatRoundStyleE2EEES1T_S1X_JEEENSA_5SM1004TMEM4LOAD26SM100_TMEM_LOAD_32dp32b32xENSA_20SM90_TMA_LOAD_IM2COLENS16_INS17_ILi2ELi4ELi3EEES1A_NSV_INSB_IJS1B_S1V_EEENSB_IJS1V_SE_EEEEEEENSA_39AutoVectorizingCopyWithAssumedAlignmentILi128EEENSA_21SM90_TMA_STORE_IM2COLES2F_S2H_S2H_EEEvvEEEEvNT_6ParamsE)
        /*0a50*/ 	.short	0x0380
        /*0a52*/ 	.short	0x0800


	//----- nvinfo : EIATTR_SW_WAR
	.align		4
.L_55:
        /*0a54*/ 	.byte	0x04, 0x36
        /*0a56*/ 	.short	(.L_57 - .L_56)
.L_56:
        /*0a58*/ 	.word	0x00000008
.L_57:


//--------------------- .nv.callgraph             --------------------------
	.section	.nv.callgraph,"",@"SHT_CUDA_CALLGRAPH"
	.align	4
	.sectionentsize	8
	.align		4
        /*0000*/ 	.word	0x00000000
	.align		4
        /*0004*/ 	.word	0xffffffff
	.align		4
        /*0008*/ 	.word	index@(_ZN7cutlass13device_kernelINS_4conv6kernel13ConvUniversalINS1_16ConvProblemShapeILNS1_8OperatorE1ELi2EEENS1_10collective14CollectiveConvINS1_47MainloopSm100TmaUmmaWarpSpecializedImplicitGemmILS5_1ELi8ELi2ELi1ELi2EN4cute5tupleIJNSA_1CILi2EEENSC_ILi1EEESE_EEEEENSB_IJNSC_ILi256EEENSC_ILi128EEENSB_IJNSC_ILi64EEEEEEEEENS_6half_tESM_NSA_8TiledMMAINSA_8MMA_AtomIJNSA_26SM100_MMA_F16BF16_2x1SM_SSISM_SM_fLi256ELi128ELNSA_4UMMA5MajorE0ELSR_1ELNSQ_7ScaleInE0ELSS_0EEEEEENSA_6LayoutINSB_IJSE_SE_SE_EEENSB_IJNSC_ILi0EEESX_SX_EEEEENSB_IJNSA_10UnderscoreES10_S10_EEEEENS7_6detail27Sm100ImplicitGemmTileTraitsINSA_25SM100_TMA_2SM_LOAD_IM2COLENSA_14ComposedLayoutINSA_7SwizzleILi3ELi4ELi3EEENSA_18smem_ptr_flag_bitsILi16EEENSV_INSB_IJNSC_ILi8EEESJ_EEENSB_IJSJ_SE_EEEEEEEvEENS14_INSA_18SM100_TMA_2SM_LOADENS16_IS18_S1A_NSV_INSB_IJSJ_S1B_EEENSB_IJSE_SJ_EEEEEEEvEEEENS_8epilogue10collective18CollectiveEpilogueINS1O_23Sm100TmaWarpSpecializedILi4ELi2ELi32ELb1ELb0EEEJNSB_IJSI_SI_SK_EEENSB_IJNSV_ISI_SE_EENSV_INSC_ILi32EEESE_EEEEESM_NSB_IJNSB_IJlllEEESE_SX_EEESM_S1Z_NS1O_6fusion15FusionCallbacksIS1S_NS20_17LinearCombinationISM_fSM_fLNS_15FloatRoundStyleE2EEES1T_S1X_JEEENSA_5SM1004TMEM4LOAD26SM100_TMEM_LOAD_32dp32b32xENSA_20SM90_TMA_LOAD_IM2COLENS16_INS17_ILi2ELi4ELi3EEES1A_NSV_INSB_IJS1B_S1V_EEENSB_IJS1V_SE_EEEEEEENSA_39AutoVectorizingCopyWithAssumedAlignmentILi128EEENSA_21SM90_TMA_STORE_IM2COLES2F_S2H_S2H_EEEvvEEEEvNT_6ParamsE)
	.align		4
        /*000c*/ 	.word	index@(__assertfail)
	.align		4
        /*0010*/ 	.word	0x00000000
	.align		4
        /*0014*/ 	.word	0xfffffffe
	.align		4
        /*0018*/ 	.word	0x00000000
	.align		4
        /*001c*/ 	.word	0xfffffffd
	.align		4
        /*0020*/ 	.word	0x00000000
	.align		4
        /*0024*/ 	.word	0xfffffffc


//--------------------- .nv.constant4             --------------------------
	.section	.nv.constant4,"a",@progbits
	.align	8
	.align		8
.nv.constant4:
        /*0000*/ 	.dword	__assertfail
	.align		8
        /*0008*/ 	.dword	__unnamed_1
	.align		8
        /*0010*/ 	.dword	__unnamed_2
	.align		8
        /*0018*/ 	.dword	_ZN39_INTERNAL_b2048e74_4_k_cu_3067fcd1_32174cuda3std3__45__cpo5beginE
	.align		8
        /*0020*/ 	.dword	_ZN39_INTERNAL_b2048e74_4_k_cu_3067fcd1_32174cuda3std3__45__cpo3endE
	.align		8
        /*0028*/ 	.dword	_ZN39_INTERNAL_b2048e74_4_k_cu_3067fcd1_32174cuda3std3__45__cpo6cbeginE
	.align		8
        /*0030*/ 	.dword	_ZN39_INTERNAL_b2048e74_4_k_cu_3067fcd1_32174cuda3std3__45__cpo4cendE
	.align		8
        /*0038*/ 	.dword	_ZN39_INTERNAL_b2048e74_4_k_cu_3067fcd1_32174cuda3std3__441_GLOBAL__N__b2048e74_4_k_cu_3067fcd1_32176ignoreE
	.align		8
        /*0040*/ 	.dword	_ZN39_INTERNAL_b2048e74_4_k_cu_3067fcd1_32174cuda3std3__419piecewise_constructE
	.align		8
        /*0048*/ 	.dword	_ZN39_INTERNAL_b2048e74_4_k_cu_3067fcd1_32174cuda3std3__48in_placeE
	.align		8
        /*0050*/ 	.dword	_ZN39_INTERNAL_b2048e74_4_k_cu_3067fcd1_32174cuda3std6ranges3__45__cpo4swapE
	.align		8
        /*0058*/ 	.dword	_ZN39_INTERNAL_b2048e74_4_k_cu_3067fcd1_32174cuda3std6ranges3__45__cpo9iter_moveE
	.align		8
        /*0060*/ 	.dword	_ZN39_INTERNAL_b2048e74_4_k_cu_3067fcd1_32174cute7productE
	.align		8
        /*0068*/ 	.dword	_ZN39_INTERNAL_b2048e74_4_k_cu_3067fcd1_32174cute1_E
	.align		8
        /*0070*/ 	.dword	$str$27
	.align		8
        /*0078*/ 	.dword	$str$28
	.align		8
        /*0080*/ 	.dword	$str$29
	.align		8
        /*0088*/ 	.dword	$str$30


//--------------------- .text._ZN7cutlass13device_kernelINS_4conv6kernel13ConvUniversalINS1_16ConvProblemShapeILNS1_8OperatorE1ELi2EEENS1_10collective14CollectiveConvINS1_47MainloopSm100TmaUmmaWarpSpecializedImplicitGemmILS5_1ELi8ELi2ELi1ELi2EN4cute5tupleIJNSA_1CILi2EEENSC_ILi1EEESE_EEEEENSB_IJNSC_ILi256EEENSC_ILi128EEENSB_IJNSC_ILi64EEEEEEEEENS_6half_tESM_NSA_8TiledMMAINSA_8MMA_AtomIJNSA_26SM100_MMA_F16BF16_2x1SM_SSISM_SM_fLi256ELi128ELNSA_4UMMA5MajorE0ELSR_1ELNSQ_7ScaleInE0ELSS_0EEEEEENSA_6LayoutINSB_IJSE_SE_SE_EEENSB_IJNSC_ILi0EEESX_SX_EEEEENSB_IJNSA_10UnderscoreES10_S10_EEEEENS7_6detail27Sm100ImplicitGemmTileTraitsINSA_25SM100_TMA_2SM_LOAD_IM2COLENSA_14ComposedLayoutINSA_7SwizzleILi3ELi4ELi3EEENSA_18smem_ptr_flag_bitsILi16EEENSV_INSB_IJNSC_ILi8EEESJ_EEENSB_IJSJ_SE_EEEEEEEvEENS14_INSA_18SM100_TMA_2SM_LOADENS16_IS18_S1A_NSV_INSB_IJSJ_S1B_EEENSB_IJSE_SJ_EEEEEEEvEEEENS_8epilogue10collective18CollectiveEpilogueINS1O_23Sm100TmaWarpSpecializedILi4ELi2ELi32ELb1ELb0EEEJNSB_IJSI_SI_SK_EEENSB_IJNSV_ISI_SE_EENSV_INSC_ILi32EEESE_EEEEESM_NSB_IJNSB_IJlllEEESE_SX_EEESM_S1Z_NS1O_6fusion15FusionCallbacksIS1S_NS20_17LinearCombinationISM_fSM_fLNS_15FloatRoundStyleE2EEES1T_S1X_JEEENSA_5SM1004TMEM4LOAD26SM100_TMEM_LOAD_32dp32b32xENSA_20SM90_TMA_LOAD_IM2COLENS16_INS17_ILi2ELi4ELi3EEES1A_NSV_INSB_IJS1B_S1V_EEENSB_IJS1V_SE_EEEEEEENSA_39AutoVectorizingCopyWithAssumedAlignmentILi128EEENSA_21SM90_TMA_STORE_IM2COLES2F_S2H_S2H_EEEvvEEEEvNT_6ParamsE --------------------------
	.section	.text._ZN7cutlass13device_kernelINS_4conv6kernel13ConvUniversalINS1_16ConvProblemShapeILNS1_8OperatorE1ELi2EEENS1_10collective14CollectiveConvINS1_47MainloopSm100TmaUmmaWarpSpecializedImplicitGemmILS5_1ELi8ELi2ELi1ELi2EN4cute5tupleIJNSA_1CILi2EEENSC_ILi1EEESE_EEEEENSB_IJNSC_ILi256EEENSC_ILi128EEENSB_IJNSC_ILi64EEEEEEEEENS_6half_tESM_NSA_8TiledMMAINSA_8MMA_AtomIJNSA_26SM100_MMA_F16BF16_2x1SM_SSISM_SM_fLi256ELi128ELNSA_4UMMA5MajorE0ELSR_1ELNSQ_7ScaleInE0ELSS_0EEEEEENSA_6LayoutINSB_IJSE_SE_SE_EEENSB_IJNSC_ILi0EEESX_SX_EEEEENSB_IJNSA_10UnderscoreES10_S10_EEEEENS7_6detail27Sm100ImplicitGemmTileTraitsINSA_25SM100_TMA_2SM_LOAD_IM2COLENSA_14ComposedLayoutINSA_7SwizzleILi3ELi4ELi3EEENSA_18smem_ptr_flag_bitsILi16EEENSV_INSB_IJNSC_ILi8EEESJ_EEENSB_IJSJ_SE_EEEEEEEvEENS14_INSA_18SM100_TMA_2SM_LOADENS16_IS18_S1A_NSV_INSB_IJSJ_S1B_EEENSB_IJSE_SJ_EEEEEEEvEEEENS_8epilogue10collective18CollectiveEpilogueINS1O_23Sm100TmaWarpSpecializedILi4ELi2ELi32ELb1ELb0EEEJNSB_IJSI_SI_SK_EEENSB_IJNSV_ISI_SE_EENSV_INSC_ILi32EEESE_EEEEESM_NSB_IJNSB_IJlllEEESE_SX_EEESM_S1Z_NS1O_6fusion15FusionCallbacksIS1S_NS20_17LinearCombinationISM_fSM_fLNS_15FloatRoundStyleE2EEES1T_S1X_JEEENSA_5SM1004TMEM4LOAD26SM100_TMEM_LOAD_32dp32b32xENSA_20SM90_TMA_LOAD_IM2COLENS16_INS17_ILi2ELi4ELi3EEES1A_NSV_INSB_IJS1B_S1V_EEENSB_IJS1V_SE_EEEEEEENSA_39AutoVectorizingCopyWithAssumedAlignmentILi128EEENSA_21SM90_TMA_STORE_IM2COLES2F_S2H_S2H_EEEvvEEEEvNT_6ParamsE,"ax",@progbits
	.align	128
.text._ZN7cutlass13device_kernelINS_4conv6kernel13ConvUniversalINS1_16ConvProblemShapeILNS1_8OperatorE1ELi2EEENS1_10collective14CollectiveConvINS1_47MainloopSm100TmaUmmaWarpSpecializedImplicitGemmILS5_1ELi8ELi2ELi1ELi2EN4cute5tupleIJNSA_1CILi2EEENSC_ILi1EEESE_EEEEENSB_IJNSC_ILi256EEENSC_ILi128EEENSB_IJNSC_ILi64EEEEEEEEENS_6half_tESM_NSA_8TiledMMAINSA_8MMA_AtomIJNSA_26SM100_MMA_F16BF16_2x1SM_SSISM_SM_fLi256ELi128ELNSA_4UMMA5MajorE0ELSR_1ELNSQ_7ScaleInE0ELSS_0EEEEEENSA_6LayoutINSB_IJSE_SE_SE_EEENSB_IJNSC_ILi0EEESX_SX_EEEEENSB_IJNSA_10UnderscoreES10_S10_EEEEENS7_6detail27Sm100ImplicitGemmTileTraitsINSA_25SM100_TMA_2SM_LOAD_IM2COLENSA_14ComposedLayoutINSA_7SwizzleILi3ELi4ELi3EEENSA_18smem_ptr_flag_bitsILi16EEENSV_INSB_IJNSC_ILi8EEESJ_EEENSB_IJSJ_SE_EEEEEEEvEENS14_INSA_18SM100_TMA_2SM_LOADENS16_IS18_S1A_NSV_INSB_IJSJ_S1B_EEENSB_IJSE_SJ_EEEEEEEvEEEENS_8epilogue10collective18CollectiveEpilogueINS1O_23Sm100TmaWarpSpecializedILi4ELi2ELi32ELb1ELb0EEEJNSB_IJSI_SI_SK_EEENSB_IJNSV_ISI_SE_EENSV_INSC_ILi32EEESE_EEEEESM_NSB_IJNSB_IJlllEEESE_SX_EEESM_S1Z_NS1O_6fusion15FusionCallbacksIS1S_NS20_17LinearCombinationISM_fSM_fLNS_15FloatRoundStyleE2EEES1T_S1X_JEEENSA_5SM1004TMEM4LOAD26SM100_TMEM_LOAD_32dp32b32xENSA_20SM90_TMA_LOAD_IM2COLENS16_INS17_ILi2ELi4ELi3EEES1A_NSV_INSB_IJS1B_S1V_EEENSB_IJS1V_SE_EEEEEEENSA_39AutoVectorizingCopyWithAssumedAlignmentILi128EEENSA_21SM90_TMA_STORE_IM2COLES2F_S2H_S2H_EEEvvEEEEvNT_6ParamsE:
        .type           _ZN7cutlass13device_kernelINS_4conv6kernel13ConvUniversalINS1_16ConvProblemShapeILNS1_8OperatorE1ELi2EEENS1_10collective14CollectiveConvINS1_47MainloopSm100TmaUmmaWarpSpecializedImplicitGemmILS5_1ELi8ELi2ELi1ELi2EN4cute5tupleIJNSA_1CILi2EEENSC_ILi1EEESE_EEEEENSB_IJNSC_ILi256EEENSC_ILi128EEENSB_IJNSC_ILi64EEEEEEEEENS_6half_tESM_NSA_8TiledMMAINSA_8MMA_AtomIJNSA_26SM100_MMA_F16BF16_2x1SM_SSISM_SM_fLi256ELi128ELNSA_4UMMA5MajorE0ELSR_1ELNSQ_7ScaleInE0ELSS_0EEEEEENSA_6LayoutINSB_IJSE_SE_SE_EEENSB_IJNSC_ILi0EEESX_SX_EEEEENSB_IJNSA_10UnderscoreES10_S10_EEEEENS7_6detail27Sm100ImplicitGemmTileTraitsINSA_25SM100_TMA_2SM_LOAD_IM2COLENSA_14ComposedLayoutINSA_7SwizzleILi3ELi4ELi3EEENSA_18smem_ptr_flag_bitsILi16EEENSV_INSB_IJNSC_ILi8EEESJ_EEENSB_IJSJ_SE_EEEEEEEvEENS14_INSA_18SM100_TMA_2SM_LOADENS16_IS18_S1A_NSV_INSB_IJSJ_S1B_EEENSB_IJSE_SJ_EEEEEEEvEEEENS_8epilogue10collective18CollectiveEpilogueINS1O_23Sm100TmaWarpSpecializedILi4ELi2ELi32ELb1ELb0EEEJNSB_IJSI_SI_SK_EEENSB_IJNSV_ISI_SE_EENSV_INSC_ILi32EEESE_EEEEESM_NSB_IJNSB_IJlllEEESE_SX_EEESM_S1Z_NS1O_6fusion15FusionCallbacksIS1S_NS20_17LinearCombinationISM_fSM_fLNS_15FloatRoundStyleE2EEES1T_S1X_JEEENSA_5SM1004TMEM4LOAD26SM100_TMEM_LOAD_32dp32b32xENSA_20SM90_TMA_LOAD_IM2COLENS16_INS17_ILi2ELi4ELi3EEES1A_NSV_INSB_IJS1B_S1V_EEENSB_IJS1V_SE_EEEEEEENSA_39AutoVectorizingCopyWithAssumedAlignmentILi128EEENSA_21SM90_TMA_STORE_IM2COLES2F_S2H_S2H_EEEvvEEEEvNT_6ParamsE,@function
        .size           _ZN7cutlass13device_kernelINS_4conv6kernel13ConvUniversalINS1_16ConvProblemShapeILNS1_8OperatorE1ELi2EEENS1_10collective14CollectiveConvINS1_47MainloopSm100TmaUmmaWarpSpecializedImplicitGemmILS5_1ELi8ELi2ELi1ELi2EN4cute5tupleIJNSA_1CILi2EEENSC_ILi1EEESE_EEEEENSB_IJNSC_ILi256EEENSC_ILi128EEENSB_IJNSC_ILi64EEEEEEEEENS_6half_tESM_NSA_8TiledMMAINSA_8MMA_AtomIJNSA_26SM100_MMA_F16BF16_2x1SM_SSISM_SM_fLi256ELi128ELNSA_4UMMA5MajorE0ELSR_1ELNSQ_7ScaleInE0ELSS_0EEEEEENSA_6LayoutINSB_IJSE_SE_SE_EEENSB_IJNSC_ILi0EEESX_SX_EEEEENSB_IJNSA_10UnderscoreES10_S10_EEEEENS7_6detail27Sm100ImplicitGemmTileTraitsINSA_25SM100_TMA_2SM_LOAD_IM2COLENSA_14ComposedLayoutINSA_7SwizzleILi3ELi4ELi3EEENSA_18smem_ptr_flag_bitsILi16EEENSV_INSB_IJNSC_ILi8EEESJ_EEENSB_IJSJ_SE_EEEEEEEvEENS14_INSA_18SM100_TMA_2SM_LOADENS16_IS18_S1A_NSV_INSB_IJSJ_S1B_EEENSB_IJSE_SJ_EEEEEEEvEEEENS_8epilogue10collective18CollectiveEpilogueINS1O_23Sm100TmaWarpSpecializedILi4ELi2ELi32ELb1ELb0EEEJNSB_IJSI_SI_SK_EEENSB_IJNSV_ISI_SE_EENSV_INSC_ILi32EEESE_EEEEESM_NSB_IJNSB_IJlllEEESE_SX_EEESM_S1Z_NS1O_6fusion15FusionCallbacksIS1S_NS20_17LinearCombinationISM_fSM_fLNS_15FloatRoundStyleE2EEES1T_S1X_JEEENSA_5SM1004TMEM4LOAD26SM100_TMEM_LOAD_32dp32b32xENSA_20SM90_TMA_LOAD_IM2COLENS16_INS17_ILi2ELi4ELi3EEES1A_NSV_INSB_IJS1B_S1V_EEENSB_IJS1V_SE_EEEEEEENSA_39AutoVectorizingCopyWithAssumedAlignmentILi128EEENSA_21SM90_TMA_STORE_IM2COLES2F_S2H_S2H_EEEvvEEEEvNT_6ParamsE,(.L_x_199 - _ZN7cutlass13device_kernelINS_4conv6kernel13ConvUniversalINS1_16ConvProblemShapeILNS1_8OperatorE1ELi2EEENS1_10collective14CollectiveConvINS1_47MainloopSm100TmaUmmaWarpSpecializedImplicitGemmILS5_1ELi8ELi2ELi1ELi2EN4cute5tupleIJNSA_1CILi2EEENSC_ILi1EEESE_EEEEENSB_IJNSC_ILi256EEENSC_ILi128EEENSB_IJNSC_ILi64EEEEEEEEENS_6half_tESM_NSA_8TiledMMAINSA_8MMA_AtomIJNSA_26SM100_MMA_F16BF16_2x1SM_SSISM_SM_fLi256ELi128ELNSA_4UMMA5MajorE0ELSR_1ELNSQ_7ScaleInE0ELSS_0EEEEEENSA_6LayoutINSB_IJSE_SE_SE_EEENSB_IJNSC_ILi0EEESX_SX_EEEEENSB_IJNSA_10UnderscoreES10_S10_EEEEENS7_6detail27Sm100ImplicitGemmTileTraitsINSA_25SM100_TMA_2SM_LOAD_IM2COLENSA_14ComposedLayoutINSA_7SwizzleILi3ELi4ELi3EEENSA_18smem_ptr_flag_bitsILi16EEENSV_INSB_IJNSC_ILi8EEESJ_EEENSB_IJSJ_SE_EEEEEEEvEENS14_INSA_18SM100_TMA_2SM_LOADENS16_IS18_S1A_NSV_INSB_IJSJ_S1B_EEENSB_IJSE_SJ_EEEEEEEvEEEENS_8epilogue10collective18CollectiveEpilogueINS1O_23Sm100TmaWarpSpecializedILi4ELi2ELi32ELb1ELb0EEEJNSB_IJSI_SI_SK_EEENSB_IJNSV_ISI_SE_EENSV_INSC_ILi32EEESE_EEEEESM_NSB_IJNSB_IJlllEEESE_SX_EEESM_S1Z_NS1O_6fusion15FusionCallbacksIS1S_NS20_17LinearCombinationISM_fSM_fLNS_15FloatRoundStyleE2EEES1T_S1X_JEEENSA_5SM1004TMEM4LOAD26SM100_TMEM_LOAD_32dp32b32xENSA_20SM90_TMA_LOAD_IM2COLENS16_INS17_ILi2ELi4ELi3EEES1A_NSV_INSB_IJS1B_S1V_EEENSB_IJS1V_SE_EEEEEEENSA_39AutoVectorizingCopyWithAssumedAlignmentILi128EEENSA_21SM90_TMA_STORE_IM2COLES2F_S2H_S2H_EEEvvEEEEvNT_6ParamsE)
        .other          _ZN7cutlass13device_kernelINS_4conv6kernel13ConvUniversalINS1_16ConvProblemShapeILNS1_8OperatorE1ELi2EEENS1_10collective14CollectiveConvINS1_47MainloopSm100TmaUmmaWarpSpecializedImplicitGemmILS5_1ELi8ELi2ELi1ELi2EN4cute5tupleIJNSA_1CILi2EEENSC_ILi1EEESE_EEEEENSB_IJNSC_ILi256EEENSC_ILi128EEENSB_IJNSC_ILi64EEEEEEEEENS_6half_tESM_NSA_8TiledMMAINSA_8MMA_AtomIJNSA_26SM100_MMA_F16BF16_2x1SM_SSISM_SM_fLi256ELi128ELNSA_4UMMA5MajorE0ELSR_1ELNSQ_7ScaleInE0ELSS_0EEEEEENSA_6LayoutINSB_IJSE_SE_SE_EEENSB_IJNSC_ILi0EEESX_SX_EEEEENSB_IJNSA_10UnderscoreES10_S10_EEEEENS7_6detail27Sm100ImplicitGemmTileTraitsINSA_25SM100_TMA_2SM_LOAD_IM2COLENSA_14ComposedLayoutINSA_7SwizzleILi3ELi4ELi3EEENSA_18smem_ptr_flag_bitsILi16EEENSV_INSB_IJNSC_ILi8EEESJ_EEENSB_IJSJ_SE_EEEEEEEvEENS14_INSA_18SM100_TMA_2SM_LOADENS16_IS18_S1A_NSV_INSB_IJSJ_S1B_EEENSB_IJSE_SJ_EEEEEEEvEEEENS_8epilogue10collective18CollectiveEpilogueINS1O_23Sm100TmaWarpSpecializedILi4ELi2ELi32ELb1ELb0EEEJNSB_IJSI_SI_SK_EEENSB_IJNSV_ISI_SE_EENSV_INSC_ILi32EEESE_EEEEESM_NSB_IJNSB_IJlllEEESE_SX_EEESM_S1Z_NS1O_6fusion15FusionCallbacksIS1S_NS20_17LinearCombinationISM_fSM_fLNS_15FloatRoundStyleE2EEES1T_S1X_JEEENSA_5SM1004TMEM4LOAD26SM100_TMEM_LOAD_32dp32b32xENSA_20SM90_TMA_LOAD_IM2COLENS16_INS17_ILi2ELi4ELi3EEES1A_NSV_INSB_IJS1B_S1V_EEENSB_IJS1V_SE_EEEEEEENSA_39AutoVectorizingCopyWithAssumedAlignmentILi128EEENSA_21SM90_TMA_STORE_IM2COLES2F_S2H_S2H_EEEvvEEEEvNT_6ParamsE,@"STO_CUDA_ENTRY STV_DEFAULT"
_ZN7cutlass13device_kernelINS_4conv6kernel13ConvUniversalINS1_16ConvProblemShapeILNS1_8OperatorE1ELi2EEENS1_10collective14CollectiveConvINS1_47MainloopSm100TmaUmmaWarpSpecializedImplicitGemmILS5_1ELi8ELi2ELi1ELi2EN4cute5tupleIJNSA_1CILi2EEENSC_ILi1EEESE_EEEEENSB_IJNSC_ILi256EEENSC_ILi128EEENSB_IJNSC_ILi64EEEEEEEEENS_6half_tESM_NSA_8TiledMMAINSA_8MMA_AtomIJNSA_26SM100_MMA_F16BF16_2x1SM_SSISM_SM_fLi256ELi128ELNSA_4UMMA5MajorE0ELSR_1ELNSQ_7ScaleInE0ELSS_0EEEEEENSA_6LayoutINSB_IJSE_SE_SE_EEENSB_IJNSC_ILi0EEESX_SX_EEEEENSB_IJNSA_10UnderscoreES10_S10_EEEEENS7_6detail27Sm100ImplicitGemmTileTraitsINSA_25SM100_TMA_2SM_LOAD_IM2COLENSA_14ComposedLayoutINSA_7SwizzleILi3ELi4ELi3EEENSA_18smem_ptr_flag_bitsILi16EEENSV_INSB_IJNSC_ILi8EEESJ_EEENSB_IJSJ_SE_EEEEEEEvEENS14_INSA_18SM100_TMA_2SM_LOADENS16_IS18_S1A_NSV_INSB_IJSJ_S1B_EEENSB_IJSE_SJ_EEEEEEEvEEEENS_8epilogue10collective18CollectiveEpilogueINS1O_23Sm100TmaWarpSpecializedILi4ELi2ELi32ELb1ELb0EEEJNSB_IJSI_SI_SK_EEENSB_IJNSV_ISI_SE_EENSV_INSC_ILi32EEESE_EEEEESM_NSB_IJNSB_IJlllEEESE_SX_EEESM_S1Z_NS1O_6fusion15FusionCallbacksIS1S_NS20_17LinearCombinationISM_fSM_fLNS_15FloatRoundStyleE2EEES1T_S1X_JEEENSA_5SM1004TMEM4LOAD26SM100_TMEM_LOAD_32dp32b32xENSA_20SM90_TMA_LOAD_IM2COLENS16_INS17_ILi2ELi4ELi3EEES1A_NSV_INSB_IJS1B_S1V_EEENSB_IJS1V_SE_EEEEEEENSA_39AutoVectorizingCopyWithAssumedAlignmentILi128EEENSA_21SM90_TMA_STORE_IM2COLES2F_S2H_S2H_EEEvvEEEEvNT_6ParamsE:
[----:B------:R-:W1:Y:S01]  /*0000*/  LDC R1, c[0x0][0x37c] ;  /* 0x0000df00ff017b82 */ /* 0x000e620000000800 */
[----:B------:R-:W2:Y:S01]  /*0010*/  S2R R85, SR_TID.X ;  /* 0x0000000000557919 */ /* 0x000ea20000002100 */
[----:B------:R-:W3:Y:S06]  /*0020*/  LDCU.64 UR8, c[0x0][0x890] ;  /* 0x00011200ff0877ac */ /* 0x000eec0008000a00 */
[----:B------:R-:W4:Y:S01]  /*0030*/  S2UR UR4, SR_CgaCtaId ;  /* 0x00000000000479c3 */ /* 0x000f220000008800 */
[----:B-1----:R-:W-:Y:S01]  /*0040*/  VIADD R1, R1, 0xfffffff8 ;  /* 0xfffffff801017836 */ /* 0x002fe20000000000 */
[----:B------:R-:W-:-:S02]  /*0050*/  PRMT R87, RZ, 0x7610, R87 ;  /* 0x00007610ff577816 */ /* 0x000fc40000000057 */
[----:B------:R-:W-:Y:S02]  /*0060*/  ELECT P1, URZ, PT ;  /* 0x0000000000ff782f */ /* 0x000fe40003820000 */
[----:B------:R-:W-:Y:S01]  /*0070*/  R2UR UR48, R1 ;  /* 0x00000000013072ca */ /* 0x000fe200000e0000 */
[----:B---3--:R-:W-:-:S04]  /*0080*/  UISETP.NE.U32.AND UP0, UPT, UR8, URZ, UPT ;  /* 0x000000ff0800728c */ /* 0x008fc8000bf05070 */
[----:B------:R-:W-:Y:S02]  /*0090*/  UISETP.NE.AND.EX UP0, UPT, UR9, URZ, UPT, UP0 ;  /* 0x000000ff0900728c */ /* 0x000fe4000bf05300 */
[----:B----4-:R-:W-:Y:S02]  /*00a0*/  ULOP3.LUT UR38, UR4, 0x1, URZ, 0xc0, !UPT ;  /* 0x0000000104267892 */ /* 0x010fe4000f8ec0ff */
[----:B------:R-:W-:Y:S01]  /*00b0*/  ULOP3.LUT UR37, UR4, 0x1, URZ, 0x3c, !UPT ;  /* 0x0000000104257892 */ /* 0x000fe2000f8e3cff */
[----:B--2---:R-:W-:-:S05]  /*00c0*/  SHF.R.U32.HI R88, RZ, 0x5, R85 ;  /* 0x00000005ff587819 */ /* 0x004fca0000011655 */
[----:B------:R-:W1:Y:S02]  /*00d0*/  SHFL.IDX PT, R0, R88, RZ, 0x1f ;  /* 0x00001fff58007589 */ /* 0x000e6400000e0000 */
[----:B-1----:R-:W-:Y:S01]  /*00e0*/  R2UR UR18, R0 ;  /* 0x00000000001272ca */ /* 0x002fe200000e0000 */
[----:B------:R-:W-:-:S14]  /*00f0*/  BRA.U UP0, `(.L_x_0) ;  /* 0x0000000100307547 */ /* 0x000fdc000b800000 */
[----:B------:R-:W1:Y:S02]  /*0100*/  LDCU.64 UR4, c[0x0][0x888] ;  /* 0x00011100ff0477ac */ /* 0x000e640008000a00 */
[----:B-1----:R-:W-:-:S04]  /*0110*/  UISETP.NE.U32.AND UP0, UPT, UR4, URZ, UPT ;  /* 0x000000ff0400728c */ /* 0x002fc8000bf05070 */
[----:B------:R-:W-:-:S09]  /*0120*/  UISETP.NE.AND.EX UP0, UPT, UR5, URZ, UPT, UP0 ;  /* 0x000000ff0500728c */ /* 0x000fd2000bf05300 */
[----:B------:R-:W-:Y:S05]  /*0130*/  BRA.U !UP0, `(.L_x_1) ;  /* 0x0000000108147547 */ /* 0x000fea000b800000 */
[----:B------:R-:W1:Y:S01]  /*0140*/  LDC.64 R2, c[0x0][0x888] ;  /* 0x00022200ff027b82 */ /* 0x000e620000000a00 */
[----:B------:R-:W1:Y:S02]  /*0150*/  LDCU.64 UR4, c[0x0][0x358] ;  /* 0x00006b00ff0477ac */ /* 0x000e640008000a00 */
[----:B-1----:R1:W5:Y:S01]  /*0160*/  LDG.E R41, desc[UR4][R2.64] ;  /* 0x0000000402297981 */ /* 0x002362000c1e1900 */
[----:B------:R-:W-:Y:S01]  /*0170*/  HFMA2 R87, -RZ, RZ, 0, 5.9604644775390625e-08 ;  /* 0x00000001ff577431 */ /* 0x000fe200000001ff */
[----:B------:R-:W-:Y:S05]  /*0180*/  BRA `(.L_x_0) ;  /* 0x00000000000c7947 */ /* 0x000fea0003800000 */
.L_x_1:
[----:B------:R-:W1:Y:S01]  /*0190*/  LDCU UR4, c[0x0][0x880] ;  /* 0x00011000ff0477ac */ /* 0x000e620008000800 */
[----:B------:R-:W-:Y:S01]  /*01a0*/  HFMA2 R87, -RZ, RZ, 0, 5.9604644775390625e-08 ;  /* 0x00000001ff577431 */ /* 0x000fe200000001ff */
[----:B-1----:R-:W-:-:S07]  /*01b0*/  MOV R41, UR4 ;  /* 0x0000000400297c02 */ /* 0x002fce0008000f00 */
.L_x_0:
[----:B------:R-:W2:Y:S02]  /*01c0*/  LDCU.64 UR4, c[0x0][0x8b0] ;  /* 0x00011600ff0477ac */ /* 0x000ea40008000a00 */
[----:B--2---:R-:W-:-:S04]  /*01d0*/  UISETP.NE.U32.AND UP0, UPT, UR4, URZ, UPT ;  /* 0x000000ff0400728c */ /* 0x004fc8000bf05070 */
[----:B------:R-:W-:-:S09]  /*01e0*/  UISETP.NE.AND.EX UP0, UPT, UR5, URZ, UPT, UP0 ;  /* 0x000000ff0500728c */ /* 0x000fd2000bf05300 */
[----:B------:R-:W-:Y:S05]  /*01f0*/  BRA.U UP0, `(.L_x_2) ;  /* 0x0000000100287547 */ /* 0x000fea000b800000 */
[----:B------:R-:W2:Y:S02]  /*0200*/  LDCU.64 UR4, c[0x0][0x8a8] ;  /* 0x00011500ff0477ac */ /* 0x000ea40008000a00 */
[----:B--2---:R-:W-:-:S04]  /*0210*/  UISETP.NE.U32.AND UP0, UPT, UR4, URZ, UPT ;  /* 0x000000ff0400728c */ /* 0x004fc8000bf05070 */
[----:B------:R-:W-:-:S09]  /*0220*/  UISETP.NE.AND.EX UP0, UPT, UR5, URZ, UPT, UP0 ;  /* 0x000000ff0500728c */ /* 0x000fd2000bf05300 */
[----:B------:R-:W-:Y:S05]  /*0230*/  BRA.U !UP0, `(.L_x_3) ;  /* 0x0000000108107547 */ /* 0x000fea000b800000 */
[----:B------:R-:W2:Y:S01]  /*0240*/  LDC.64 R38, c[0x0][0x8a8] ;  /* 0x00022a00ff267b82 */ /* 0x000ea20000000a00 */
[----:B------:R-:W2:Y:S02]  /*0250*/  LDCU.64 UR4, c[0x0][0x358] ;  /* 0x00006b00ff0477ac */ /* 0x000ea40008000a00 */
[----:B--2---:R2:W5:Y:S01]  /*0260*/  LDG.E R38, desc[UR4][R38.64] ;  /* 0x0000000426267981 */ /* 0x004562000c1e1900 */
[----:B------:R-:W-:Y:S05]  /*0270*/  BRA `(.L_x_2) ;  /* 0x0000000000087947 */ /* 0x000fea0003800000 */
.L_x_3:
[----:B------:R-:W2:Y:S02]  /*0280*/  LDCU UR4, c[0x0][0x8a0] ;  /* 0x00011400ff0477ac */ /* 0x000ea40008000800 */
[----:B--2---:R-:W-:Y:S02]  /*0290*/  MOV R38, UR4 ;  /* 0x0000000400267c02 */ /* 0x004fe40008000f00 */
.L_x_2:
[----:B------:R-:W-:Y:S01]  /*02a0*/  IMAD.U32 R0, RZ, RZ, UR18 ;  /* 0x00000012ff007e24 */ /* 0x000fe2000f8e00ff */
[----:B------:R-:W-:Y:S04]  /*02b0*/  BSSY.RECONVERGENT B0, `(.L_x_4) ;  /* 0x000000c000007945 */ /* 0x000fe80003800200 */
[C---:B------:R-:W-:Y:S02]  /*02c0*/  ISETP.NE.OR P2, PT, R0.reuse, 0x1, !P1 ;  /* 0x000000010000780c */ /* 0x040fe40004f45670 */
[----:B------:R-:W-:-:S11]  /*02d0*/  ISETP.NE.OR P0, PT, R0, 0x3, !P1 ;  /* 0x000000030000780c */ /* 0x000fd60004f05670 */
[----:B------:R-:W-:Y:S05]  /*02e0*/  @P2 BRA `(.L_x_5) ;  /* 0x0000000000202947 */ /* 0x000fea0003800000 */
[----:B------:R-:W3:Y:S02]  /*02f0*/  LDCU.64 UR4, c[0x0][0x348] ;  /* 0x00006900ff0477ac */ /* 0x000ee40008000a00 */
[----:B---3--:R-:W-:Y:S02]  /*0300*/  UIADD3 UR6, UP1, UPT, UR4, 0x80, URZ ;  /* 0x0000008004067890 */ /* 0x008fe4000ff3e0ff */
[----:B------:R-:W-:Y:S02]  /*0310*/  UIADD3 UR4, UP0, UPT, UR4, 0x180, URZ ;  /* 0x0000018004047890 */ /* 0x000fe4000ff1e0ff */
[----:B------:R-:W-:Y:S02]  /*0320*/  UIADD3.X UR7, UPT, UPT, URZ, UR5, URZ, UP1, !UPT ;  /* 0x00000005ff077290 */ /* 0x000fe40008ffe4ff */
[----:B------:R-:W-:-:S07]  /*0330*/  UIADD3.X UR5, UPT, UPT, URZ, UR5, URZ, UP0, !UPT ;  /* 0x00000005ff057290 */ /* 0x000fce00087fe4ff */
[----:B------:R3:W-:Y:S02]  /*0340*/  UTMACCTL.PF [UR6] ;  /* 0x00000000060079b9 */ /* 0x0007e40008040000 */
[----:B------:R3:W-:Y:S02]  /*0350*/  UTMACCTL.PF [UR4] ;  /* 0x00000000040079b9 */ /* 0x0007e40008040000 */
[----:B---3--:R-:W-:Y:S01]  /*0360*/  NOP ;  /* 0x0000000000007918 */ /* 0x008fe20000000000 */
.L_x_5:
[----:B------:R-:W-:Y:S05]  /*0370*/  BSYNC.RECONVERGENT B0 ;  /* 0x0000000000007941 */ /* 0x000fea0003800200 */
.L_x_4:
[----:B------:R-:W-:Y:S04]  /*0380*/  BSSY.RECONVERGENT B0, `(.L_x_6) ;  /* 0x000000a000007945 */ /* 0x000fe80003800200 */
        /* <DEDUP_REMOVED lines=9> */
.L_x_7:
[----:B------:R-:W-:Y:S05]  /*0420*/  BSYNC.RECONVERGENT B0 ;  /* 0x0000000000007941 */ /* 0x000fea0003800200 */
.L_x_6:
[----:B------:R-:W3:Y:S01]  /*0430*/  LDCU.64 UR4, c[0x0][0x888] ;  /* 0x00011100ff0477ac */ /* 0x000ee20008000a00 */
[----:B------:R-:W-:Y:S02]  /*0440*/  UISETP.EQ.U32.AND UP2, UPT, UR8, URZ, UPT ;  /* 0x000000ff0800728c */ /* 0x000fe4000bf42070 */
[----:B------:R-:W-:Y:S02]  /*0450*/  UPLOP3.LUT UP3, UPT, UPT, UPT, UPT, 0x80, 0x8 ;  /* 0x000000000008789c */ /* 0x000fe40003f6f070 */
[----:B---3--:R-:W-:-:S04]  /*0460*/  UISETP.NE.U32.AND UP0, UPT, UR4, URZ, UPT ;  /* 0x000000ff0400728c */ /* 0x008fc8000bf05070 */
[----:B------:R-:W-:-:S04]  /*0470*/  UISETP.NE.AND.EX UP1, UPT, UR5, URZ, UPT, UP0 ;  /* 0x000000ff0500728c */ /* 0x000fc8000bf25300 */
[----:B------:R-:W-:-:S04]  /*0480*/  UISETP.EQ.OR.EX UP4, UPT, UR9, URZ, !UP1, UP2 ;  /* 0x000000ff0900728c */ /* 0x000fc8000cf82720 */
[----:B------:R-:W-:-:S06]  /*0490*/  UP2UR UR4, UPR, URZ, 0x10 ;  /* 0x00000010ff047883 */ /* 0x000fcc0008000000 */
[----:B------:R-:W-:Y:S01]  /*04a0*/  MOV R97, UR4 ;  /* 0x0000000400617c02 */ /* 0x000fe20008000f00 */
[----:B------:R-:W-:Y:S06]  /*04b0*/  BRA.U !UP4, `(.L_x_8) ;  /* 0x000000010c207547 */ /* 0x000fec000b800000 */
[----:B------:R-:W-:Y:S01]  /*04c0*/  UISETP.NE.U32.AND UP2, UPT, UR8, URZ, UPT ;  /* 0x000000ff0800728c */ /* 0x000fe2000bf45070 */
[----:B-----5:R-:W-:Y:S01]  /*04d0*/  FSETP.NEU.AND P0, PT, R41, RZ, PT ;  /* 0x000000ff2900720b */ /* 0x020fe20003f0d000 */
[----:B------:R-:W-:Y:S02]  /*04e0*/  USEL UR4, URZ, 0xffffffff, UP1 ;  /* 0xffffffffff047887 */ /* 0x000fe40008800000 */
[----:B------:R-:W-:-:S10]  /*04f0*/  UISETP.NE.AND.EX UP2, UPT, UR9, URZ, UPT, UP2 ;  /* 0x000000ff0900728c */ /* 0x000fd4000bf45320 */
[----:B------:R-:W-:Y:S01]  /*0500*/  VOTEU.ANY UP0, P0 ;  /* 0x0000000000ff7886 */ /* 0x000fe20000000100 */
[----:B------:R-:W-:-:S04]  /*0510*/  @!UP2 USEL UR4, URZ, 0xffffffff, UP0 ;  /* 0xffffffffff04a887 */ /* 0x000fc80008000000 */
[----:B------:R-:W-:-:S04]  /*0520*/  ULOP3.LUT UR4, UR4, 0x1, URZ, 0xc0, !UPT ;  /* 0x0000000104047892 */ /* 0x000fc8000f8ec0ff */
[----:B------:R-:W-:-:S11]  /*0530*/  UISETP.NE.U32.AND UP3, UPT, UR4, 0x1, UPT ;  /* 0x000000010400788c */ /* 0x000fd6000bf65070 */
.L_x_8:
[----:B------:R-:W3:Y:S01]  /*0540*/  SHFL.IDX PT, R0, R88, RZ, 0x1f ;  /* 0x00001fff58007589 */ /* 0x000ee200000e0000 */
[----:B------:R-:W-:Y:S02]  /*0550*/  UISETP.NE.AND UP5, UPT, UR18, 0x2, UPT ;  /* 0x000000021200788c */ /* 0x000fe4000bfa5270 */
[----:B------:R-:W-:Y:S02]  /*0560*/  UISETP.NE.AND UP0, UPT, UR18, 0x2, UPT ;  /* 0x000000021200788c */ /* 0x000fe4000bf05270 */
[----:B------:R-:W-:Y:S02]  /*0570*/  UISETP.NE.OR UP2, UPT, UR38, URZ, UP5 ;  /* 0x000000ff2600728c */ /* 0x000fe4000af45670 */
[----:B------:R-:W-:-:S04]  /*0580*/  USEL UR62, URZ, 0x1, UP0 ;  /* 0x00000001ff3e7887 */ /* 0x000fc80008000000 */
[----:B------:R-:W-:Y:S02]  /*0590*/  PLOP3.LUT P3, PT, P1, PT, UP2, 0xae, 0xea ;  /* 0x0000000000ea781c */ /* 0x000fe40000f6f52e */
[----:B---3--:R-:W-:-:S13]  /*05a0*/  ISETP.NE.AND P0, PT, R0, RZ, PT ;  /* 0x000000ff0000720c */ /* 0x008fda0003f05270 */
[----:B------:R-:W-:Y:S05]  /*05b0*/  @P0 BRA `(.L_x_9) ;  /* 0x0000000000680947 */ /* 0x000fea0003800000 */
[----:B------:R-:W3:Y:S01]  /*05c0*/  S2UR UR5, SR_CgaCtaId ;  /* 0x00000000000579c3 */ /* 0x000ee20000008800 */
[----:B------:R-:W-:Y:S01]  /*05d0*/  UMOV UR4, 0x400 ;  /* 0x0000040000047882 */ /* 0x000fe20000000000 */
[----:B------:R-:W-:Y:S01]  /*05e0*/  UMOV UR6, 0x1 ;  /* 0x0000000100067882 */ /* 0x000fe20000000000 */
[----:B------:R-:W-:Y:S01]  /*05f0*/  ELECT P0, URZ, PT ;  /* 0x0000000000ff782f */ /* 0x000fe20003800000 */
[----:B------:R-:W-:-:S04]  /*0600*/  UIADD3 UR6, UPT, UPT, -UR6, 0x100000, URZ ;  /* 0x0010000006067890 */ /* 0x000fc8000fffe1ff */
[----:B------:R-:W-:Y:S02]  /*0610*/  USHF.L.U32 UR7, UR6, 0xb, URZ ;  /* 0x0000000b06077899 */ /* 0x000fe400080006ff */
[----:B------:R-:W-:Y:S02]  /*0620*/  USHF.L.U32 UR6, UR6, 0x1, URZ ;  /* 0x0000000106067899 */ /* 0x000fe400080006ff */
[----:B---3--:R-:W-:Y:S01]  /*0630*/  ULEA UR4, UR5, UR4, 0x18 ;  /* 0x0000000405047291 */ /* 0x008fe2000f8ec0ff */
[----:B------:R-:W3:Y:S11]  /*0640*/  FENCE.VIEW.ASYNC.S ;  /* 0x00000000000073c6 */ /* 0x000ef60000000000 */
[----:B---3--:R3:W4:Y:S01]  /*0650*/  SYNCS.EXCH.64 URZ, [UR4], UR6 ;  /* 0x0000000604ff75b2 */ /* 0x0087220008000100 */
[----:B------:R3:W1:Y:S01]  /*0660*/  SYNCS.EXCH.64 URZ, [UR4+0x40], UR6 ;  /* 0x0000400604ff75b2 */ /* 0x0006620008000100 */
        /* <DEDUP_REMOVED lines=13> */
[----:B------:R3:W1:Y:S02]  /*0740*/  SYNCS.EXCH.64 URZ, [UR4+0x78], UR6 ;  /* 0x0000780604ff75b2 */ /* 0x0006640008000100 */
[----:B---3--:R-:W-:Y:S01]  /*0750*/  NOP ;  /* 0x0000000000007918 */ /* 0x008fe20000000000 */
.L_x_9:
[----:B------:R-:W3:Y:S01]  /*0760*/  SHFL.IDX PT, R0, R88, RZ, 0x1f ;  /* 0x00001fff58007589 */ /* 0x000ee200000e0000 */
[----:B------:R-:W-:Y:S01]  /*0770*/  NOP ;  /* 0x0000000000007918 */ /* 0x000fe20000000000 */
[----:B---3--:R-:W-:-:S13]  /*0780*/  ISETP.NE.AND P0, PT, R0, 0x1, PT ;  /* 0x000000010000780c */ /* 0x008fda0003f05270 */
[----:B------:R-:W-:Y:S05]  /*0790*/  @P0 BRA `(.L_x_10) ;  /* 0x0000000000580947 */ /* 0x000fea0003800000 */
[----:B------:R-:W3:Y:S01]  /*07a0*/  S2UR UR5, SR_CgaCtaId ;  /* 0x00000000000579c3 */ /* 0x000ee20000008800 */
[----:B------:R-:W-:Y:S01]  /*07b0*/  UMOV UR4, 0x400 ;  /* 0x0000040000047882 */ /* 0x000fe20000000000 */
[----:B------:R-:W-:Y:S01]  /*07c0*/  UMOV UR8, 0x20 ;  /* 0x0000002000087882 */ /* 0x000fe20000000000 */
[----:B------:R-:W-:Y:S01]  /*07d0*/  UMOV UR6, 0x80 ;  /* 0x0000008000067882 */ /* 0x000fe20000000000 */
[----:B------:R-:W-:-:S04]  /*07e0*/  UIADD3 UR8, UPT, UPT, -UR8, 0x100000, URZ ;  /* 0x0010000008087890 */ /* 0x000fc8000fffe1ff */
[----:B------:R-:W-:Y:S02]  /*07f0*/  USHF.L.U32 UR9, UR8, 0xb, URZ ;  /* 0x0000000b08097899 */ /* 0x000fe400080006ff */
[----:B------:R-:W-:Y:S02]  /*0800*/  USHF.L.U32 UR8, UR8, 0x1, URZ ;  /* 0x0000000108087899 */ /* 0x000fe400080006ff */
[----:B------:R-:W-:-:S04]  /*0810*/  UIADD3 UR6, UPT, UPT, -UR6, 0x100000, URZ ;  /* 0x0010000006067890 */ /* 0x000fc8000fffe1ff */
[----:B------:R-:W-:Y:S02]  /*0820*/  USHF.L.U32 UR7, UR6, 0xb, URZ ;  /* 0x0000000b06077899 */ /* 0x000fe400080006ff */
[----:B------:R-:W-:Y:S01]  /*0830*/  USHF.L.U32 UR6, UR6, 0x1, URZ ;  /* 0x0000000106067899 */ /* 0x000fe200080006ff */
[----:B------:R-:W-:Y:S01]  /*0840*/  ELECT P0, URZ, PT ;  /* 0x0000000000ff782f */ /* 0x000fe20003800000 */
[----:B---3--:R-:W-:Y:S01]  /*0850*/  ULEA UR4, UR5, UR4, 0x18 ;  /* 0x0000000405047291 */ /* 0x008fe2000f8ec0ff */
[----:B------:R-:W3:Y:S11]  /*0860*/  FENCE.VIEW.ASYNC.S ;  /* 0x00000000000073c6 */ /* 0x000ef60000000000 */
[----:B---3--:R3:W1:Y:S01]  /*0870*/  SYNCS.EXCH.64 URZ, [UR4+0x80], UR8 ;  /* 0x0000800804ff75b2 */ /* 0x0086620008000100 */
[----:B------:R3:W1:Y:S01]  /*0880*/  SYNCS.EXCH.64 URZ, [UR4+0xa0], UR6 ;  /* 0x0000a00604ff75b2 */ /* 0x0006620008000100 */
[----:B------:R3:W1:Y:S01]  /*0890*/  SYNCS.EXCH.64 URZ, [UR4+0x88], UR8 ;  /* 0x0000880804ff75b2 */ /* 0x0006620008000100 */
[----:B------:R3:W1:Y:S01]  /*08a0*/  SYNCS.EXCH.64 URZ, [UR4+0xa8], UR6 ;  /* 0x0000a80604ff75b2 */ /* 0x0006620008000100 */
[----:B------:R3:W1:Y:S01]  /*08b0*/  SYNCS.EXCH.64 URZ, [UR4+0x90], UR8 ;  /* 0x0000900804ff75b2 */ /* 0x0006620008000100 */
[----:B------:R3:W1:Y:S01]  /*08c0*/  SYNCS.EXCH.64 URZ, [UR4+0xb0], UR6 ;  /* 0x0000b00604ff75b2 */ /* 0x0006620008000100 */
[----:B------:R3:W1:Y:S01]  /*08d0*/  SYNCS.EXCH.64 URZ, [UR4+0x98], UR8 ;  /* 0x0000980804ff75b2 */ /* 0x0006620008000100 */
[----:B------:R3:W1:Y:S01]  /*08e0*/  SYNCS.EXCH.64 URZ, [UR4+0xb8], UR6 ;  /* 0x0000b80604ff75b2 */ /* 0x0006620008000100 */
[----:B------:R-:W-:Y:S01]  /*08f0*/  NOP ;  /* 0x0000000000007918 */ /* 0x000fe20000000000 */
.L_x_10:
[----:B------:R-:W2:Y:S01]  /*0900*/  SHFL.IDX PT, R0, R88, RZ, 0x1f ;  /* 0x00001fff58007589 */ /* 0x000ea200000e0000 */
[----:B------:R-:W-:Y:S01]  /*0910*/  NOP ;  /* 0x0000000000007918 */ /* 0x000fe20000000000 */
[----:B--2---:R-:W-:-:S13]  /*0920*/  ISETP.NE.AND P0, PT, R0, 0x3, PT ;  /* 0x000000030000780c */ /* 0x004fda0003f05270 */
[----:B------:R-:W-:Y:S05]  /*0930*/  @P0 BRA `(.L_x_11) ;  /* 0x0000000000300947 */ /* 0x000fea0003800000 */
[----:B------:R-:W2:Y:S01]  /*0940*/  S2UR UR5, SR_CgaCtaId ;  /* 0x00000000000579c3 */ /* 0x000ea20000008800 */
[----:B---3--:R-:W-:Y:S01]  /*0950*/  UMOV UR4, 0x400 ;  /* 0x0000040000047882 */ /* 0x008fe20000000000 */
[----:B------:R-:W-:Y:S01]  /*0960*/  UMOV UR6, 0x20 ;  /* 0x0000002000067882 */ /* 0x000fe20000000000 */
[----:B------:R-:W-:Y:S01]  /*0970*/  ELECT P0, URZ, PT ;  /* 0x0000000000ff782f */ /* 0x000fe20003800000 */
[----:B------:R-:W-:-:S04]  /*0980*/  UIADD3 UR6, UPT, UPT, -UR6, 0x100000, URZ ;  /* 0x0010000006067890 */ /* 0x000fc8000fffe1ff */
[----:B------:R-:W-:Y:S02]  /*0990*/  USHF.L.U32 UR7, UR6, 0xb, URZ ;  /* 0x0000000b06077899 */ /* 0x000fe400080006ff */
[----:B------:R-:W-:Y:S02]  /*09a0*/  USHF.L.U32 UR6, UR6, 0x1, URZ ;  /* 0x0000000106067899 */ /* 0x000fe400080006ff */
[----:B--2---:R-:W-:Y:S01]  /*09b0*/  ULEA UR4, UR5, UR4, 0x18 ;  /* 0x0000000405047291 */ /* 0x004fe2000f8ec0ff */
[----:B------:R-:W2:Y:S11]  /*09c0*/  FENCE.VIEW.ASYNC.S ;  /* 0x00000000000073c6 */ /* 0x000eb60000000000 */
[----:B--2---:R2:W3:Y:S01]  /*09d0*/  SYNCS.EXCH.64 URZ, [UR4+0xc0], UR6 ;  /* 0x0000c00604ff75b2 */ /* 0x0044e20008000100 */
[----:B------:R2:W1:Y:S01]  /*09e0*/  SYNCS.EXCH.64 URZ, [UR4+0xc8], UR6 ;  /* 0x0000c80604ff75b2 */ /* 0x0004620008000100 */
[----:B------:R-:W-:Y:S01]  /*09f0*/  NOP ;  /* 0x0000000000007918 */ /* 0x000fe20000000000 */
.L_x_11:
[----:B------:R-:W4:Y:S01]  /*0a00*/  SHFL.IDX PT, R0, R88, RZ, 0x1f ;  /* 0x00001fff58007589 */ /* 0x000f2200000e0000 */
[----:B------:R-:W-:Y:S01]  /*0a10*/  NOP ;  /* 0x0000000000007918 */ /* 0x000fe20000000000 */
[----:B----4-:R-:W-:-:S13]  /*0a20*/  ISETP.NE.AND P0, PT, R0, 0x4, PT ;  /* 0x000000040000780c */ /* 0x010fda0003f05270 */
[----:B------:R-:W-:Y:S05]  /*0a30*/  @P0 BRA `(.L_x_12) ;  /* 0x0000000000440947 */ /* 0x000fea0003800000 */
[----:B------:R-:W4:Y:S01]  /*0a40*/  S2UR UR5, SR_CgaCtaId ;  /* 0x00000000000579c3 */ /* 0x000f220000008800 */
[----:B--23--:R-:W-:Y:S01]  /*0a50*/  UMOV UR4, 0x1e0 ;  /* 0x000001e000047882 */ /* 0x00cfe20000000000 */
[----:B------:R-:W-:Y:S01]  /*0a60*/  UMOV UR6, 0x400 ;  /* 0x0000040000067882 */ /* 0x000fe20000000000 */
[----:B------:R-:W-:Y:S01]  /*0a70*/  USEL UR4, UR4, 0x1a0, UP3 ;  /* 0x000001a004047887 */ /* 0x000fe20009800000 */
[----:B------:R-:W-:Y:S01]  /*0a80*/  UMOV UR8, 0x1 ;  /* 0x0000000100087882 */ /* 0x000fe20000000000 */
[----:B------:R-:W-:Y:S01]  /*0a90*/  ELECT P0, URZ, PT ;  /* 0x0000000000ff782f */ /* 0x000fe20003800000 */
[----:B------:R-:W-:-:S04]  /*0aa0*/  UIADD3 UR8, UPT, UPT, -UR8, 0x100000, URZ ;  /* 0x0010000008087890 */ /* 0x000fc8000fffe1ff */
[----:B------:R-:W-:Y:S02]  /*0ab0*/  USHF.L.U32 UR9, UR8, 0xb, URZ ;  /* 0x0000000b08097899 */ /* 0x000fe400080006ff */
[----:B------:R-:W-:Y:S02]  /*0ac0*/  USHF.L.U32 UR8, UR8, 0x1, URZ ;  /* 0x0000000108087899 */ /* 0x000fe400080006ff */
[----:B----4-:R-:W-:Y:S02]  /*0ad0*/  ULEA UR6, UR5, UR6, 0x18 ;  /* 0x0000000605067291 */ /* 0x010fe4000f8ec0ff */
[----:B------:R-:W-:-:S04]  /*0ae0*/  UIADD3 UR4, UPT, UPT, -UR4, 0x100000, URZ ;  /* 0x0010000004047890 */ /* 0x000fc8000fffe1ff */
[----:B------:R-:W-:Y:S02]  /*0af0*/  USHF.L.U32 UR5, UR4, 0xb, URZ ;  /* 0x0000000b04057899 */ /* 0x000fe400080006ff */
[----:B------:R-:W-:Y:S01]  /*0b00*/  USHF.L.U32 UR4, UR4, 0x1, URZ ;  /* 0x0000000104047899 */ /* 0x000fe200080006ff */
[----:B------:R-:W2:Y:S03]  /*0b10*/  FENCE.VIEW.ASYNC.S ;  /* 0x00000000000073c6 */ /* 0x000ea60000000000 */
[----:B--2---:R4:W2:Y:S08]  /*0b20*/  SYNCS.EXCH.64 URZ, [UR6+0xd0], UR8 ;  /* 0x0000d00806ff75b2 */ /* 0x0048b00008000100 */
[----:B------:R4:W3:Y:S02]  /*0b30*/  SYNCS.EXCH.64 URZ, [UR6+0xd8], UR4 ;  /* 0x0000d80406ff75b2 */ /* 0x0008e40008000100 */
[----:B----4-:R-:W-:Y:S01]  /*0b40*/  NOP ;  /* 0x0000000000007918 */ /* 0x010fe20000000000 */
.L_x_12:
[----:B------:R-:W4:Y:S01]  /*0b50*/  SHFL.IDX PT, R0, R88, RZ, 0x1f ;  /* 0x00001fff58007589 */ /* 0x000f2200000e0000 */
[----:B------:R-:W-:Y:S01]  /*0b60*/  ISETP.NE.OR P1, PT, RZ, UR18, !P1 ;  /* 0x00000012ff007c0c */ /* 0x000fe2000cf25670 */
[----:B------:R-:W-:Y:S01]  /*0b70*/  NOP ;  /* 0x0000000000007918 */ /* 0x000fe20000000000 */
[----:B----4-:R-:W-:-:S13]  /*0b80*/  ISETP.NE.AND P0, PT, R0, 0x5, PT ;  /* 0x000000050000780c */ /* 0x010fda0003f05270 */
[----:B------:R-:W-:Y:S05]  /*0b90*/  @P0 BRA `(.L_x_13) ;  /* 0x0000000000480947 */ /* 0x000fea0003800000 */
[----:B------:R-:W4:Y:S01]  /*0ba0*/  S2UR UR5, SR_CgaCtaId ;  /* 0x00000000000579c3 */ /* 0x000f220000008800 */
[----:B--23--:R-:W-:Y:S01]  /*0bb0*/  UMOV UR4, 0x400 ;  /* 0x0000040000047882 */ /* 0x00cfe20000000000 */
        /* <DEDUP_REMOVED lines=9> */
[----:B----4-:R-:W-:Y:S01]  /*0c50*/  ULEA UR4, UR5, UR4, 0x18 ;  /* 0x0000000405047291 */ /* 0x010fe2000f8ec0ff */
[----:B------:R-:W2:Y:S11]  /*0c60*/  FENCE.VIEW.ASYNC.S ;  /* 0x00000000000073c6 */ /* 0x000eb60000000000 */
[----:B--2---:R4:W2:Y:S01]  /*0c70*/  SYNCS.EXCH.64 URZ, [UR4+0xe0], UR6 ;  /* 0x0000e00604ff75b2 */ /* 0x0048a20008000100 */
[----:B------:R4:W3:Y:S01]  /*0c80*/  SYNCS.EXCH.64 URZ, [UR4+0xf0], UR8 ;  /* 0x0000f00804ff75b2 */ /* 0x0008e20008000100 */
[----:B------:R4:W1:Y:S01]  /*0c90*/  SYNCS.EXCH.64 URZ, [UR4+0xe8], UR6 ;  /* 0x0000e80604ff75b2 */ /* 0x0008620008000100 */
[----:B------:R4:W1:Y:S02]  /*0ca0*/  SYNCS.EXCH.64 URZ, [UR4+0xf8], UR8 ;  /* 0x0000f80804ff75b2 */ /* 0x0008640008000100 */
[----:B----4-:R-:W-:Y:S01]  /*0cb0*/  NOP ;  /* 0x0000000000007918 */ /* 0x010fe20000000000 */
.L_x_13:
[----:B--23--:R-:W2:Y:S01]  /*0cc0*/  S2UR UR7, SR_CgaCtaId ;  /* 0x00000000000779c3 */ /* 0x00cea20000008800 */
[----:B------:R-:W-:Y:S01]  /*0cd0*/  VOTEU.ALL UP0, P1 ;  /* 0x0000000000ff7886 */ /* 0x000fe20000800000 */
[----:B------:R-:W-:Y:S01]  /*0ce0*/  UMOV UR4, 0x20 ;  /* 0x0000002000047882 */ /* 0x000fe20000000000 */
[----:B------:R-:W-:Y:S01]  /*0cf0*/  NOP ;  /* 0x0000000000007918 */ /* 0x000fe20000000000 */
[----:B-1----:R-:W-:Y:S01]  /*0d00*/  LOP3.LUT R3, R85, 0x1f, RZ, 0xc0, !PT ;  /* 0x0000001f55037812 */ /* 0x002fe200078ec0ff */
[----:B------:R-:W-:Y:S01]  /*0d10*/  UISETP.NE.AND UP4, UPT, UR18, URZ, UPT ;  /* 0x000000ff1200728c */ /* 0x000fe2000bf85270 */
[----:B------:R-:W-:Y:S01]  /*0d20*/  @!UP0 UMOV UR6, 0x400 ;  /* 0x0000040000068882 */ /* 0x000fe20000000000 */
[----:B------:R-:W-:-:S04]  /*0d30*/  @!UP0 UIADD3 UR4, UPT, UPT, -UR4, 0x100000, URZ ;  /* 0x0010000004048890 */ /* 0x000fc8000fffe1ff */
[----:B------:R-:W-:Y:S02]  /*0d40*/  @!UP0 USHF.L.U32 UR5, UR4, 0xb, URZ ;  /* 0x0000000b04058899 */ /* 0x000fe400080006ff */
[----:B------:R-:W-:Y:S02]  /*0d50*/  @!UP0 USHF.L.U32 UR4, UR4, 0x1, URZ ;  /* 0x0000000104048899 */ /* 0x000fe400080006ff */
[----:B--2---:R-:W-:Y:S01]  /*0d60*/  @!UP0 ULEA UR6, UR7, UR6, 0x18 ;  /* 0x0000000607068291 */ /* 0x004fe2000f8ec0ff */
[----:B------:R-:W1:Y:S01]  /*0d70*/  LDCU UR7, c[0x0][0x36c] ;  /* 0x00006d80ff0777ac */ /* 0x000e620008000800 */
[----:B------:R-:W-:Y:S01]  /*0d80*/  VOTEU.ALL UP0, P1 ;  /* 0x0000000000ff7886 */ /* 0x000fe20000800000 */
[----:B------:R-:W2:Y:S09]  /*0d90*/  FENCE.VIEW.ASYNC.S ;  /* 0x00000000000073c6 */ /* 0x000eb20000000000 */
[----:B--2---:R2:W3:Y:S01]  /*0da0*/  @!UP0 SYNCS.EXCH.64 URZ, [UR6+0x100], UR4 ;  /* 0x0001000406ff85b2 */ /* 0x0044e20008000100 */
[----:B-1----:R-:W-:-:S09]  /*0db0*/  UISETP.EQ.U32.AND UP6, UPT, UR7, 0x1, UPT ;  /* 0x000000010700788c */ /* 0x002fd2000bfc2070 */
[----:B--2---:R-:W-:Y:S05]  /*0dc0*/  BRA.U !UP6, `(.L_x_14) ;  /* 0x000000010e087547 */ /* 0x004fea000b800000 */
[----:B---3--:R-:W-:Y:S01]  /*0dd0*/  UCGABAR_ARV ;  /* 0x00000000000079c7 */ /* 0x008fe20008000000 */
[----:B------:R-:W-:Y:S05]  /*0de0*/  BRA `(.L_x_15) ;  /* 0x0000000000047947 */ /* 0x000fea0003800000 */
.L_x_14:
[----:B---3--:R-:W-:Y:S01]  /*0df0*/  NOP ;  /* 0x0000000000007918 */ /* 0x008fe20000000000 */
.L_x_15:
[----:B------:R-:W1:Y:S01]  /*0e00*/  S2UR UR20, SR_CTAID.X ;  /* 0x00000000001479c3 */ /* 0x000e620000002500 */
[----:B------:R-:W-:-:S05]  /*0e10*/  CS2R.32 R96, SR_CgaSize ;  /* 0x0000000000607805 */ /* 0x000fca0000008a00 */
[----:B------:R-:W-:-:S05]  /*0e20*/  IMAD R96, R96, -0xa0, RZ ;  /* 0xffffff6060607824 */ /* 0x000fca00078e02ff */
[----:B------:R-:W-:-:S14]  /*0e30*/  R2UR UR5, R96 ;  /* 0x00000000600572ca */ /* 0x000fdc00000e0000 */
[----:B------:R-:W2:Y:S01]  /*0e40*/  LDCU UR5, c[0x0][UR5+0x2b0] ;  /* 0x00005600050577ac */ /* 0x000ea20008000800 */
[----:B------:R-:W-:-:S05]  /*0e50*/  CS2R.32 R96, SR_CgaSize ;  /* 0x0000000000607805 */ /* 0x000fca0000008a00 */
[----:B------:R-:W-:-:S05]  /*0e60*/  IMAD R96, R96, -0xa0, RZ ;  /* 0xffffff6060607824 */ /* 0x000fca00078e02ff */
[----:B------:R-:W-:-:S14]  /*0e70*/  R2UR UR4, R96 ;  /* 0x00000000600472ca */ /* 0x000fdc00000e0000 */
[----:B------:R-:W3:Y:S01]  /*0e80*/  LDCU UR4, c[0x0][UR4+0x2b4] ;  /* 0x00005680040477ac */ /* 0x000ee20008000800 */
[----:B------:R-:W4:Y:S01]  /*0e90*/  S2UR UR21, SR_CTAID.Y ;  /* 0x00000000001579c3 */ /* 0x000f220000002600 */
[----:B------:R-:W-:-:S05]  /*0ea0*/  CS2R.32 R96, SR_CgaSize ;  /* 0x0000000000607805 */ /* 0x000fca0000008a00 */
[----:B------:R-:W-:-:S05]  /*0eb0*/  IMAD R96, R96, -0xa0, RZ ;  /* 0xffffff6060607824 */ /* 0x000fca00078e02ff */
[----:B------:R-:W-:-:S14]  /*0ec0*/  R2UR UR7, R96 ;  /* 0x00000000600772ca */ /* 0x000fdc00000e0000 */
[----:B------:R-:W3:Y:S01]  /*0ed0*/  LDCU UR7, c[0x0][UR7+0x2a0] ;  /* 0x00005400070777ac */ /* 0x000ee20008000800 */
[----:B------:R-:W-:-:S05]  /*0ee0*/  CS2R.32 R96, SR_CgaSize ;  /* 0x0000000000607805 */ /* 0x000fca0000008a00 */
[----:B------:R-:W-:-:S05]  /*0ef0*/  IMAD R96, R96, -0xa0, RZ ;  /* 0xffffff6060607824 */ /* 0x000fca00078e02ff */
[----:B------:R-:W-:-:S14]  /*0f00*/  R2UR UR8, R96 ;  /* 0x00000000600872ca */ /* 0x000fdc00000e0000 */
[----:B------:R-:W3:Y:S01]  /*0f10*/  LDCU UR8, c[0x0][UR8+0x2a4] ;  /* 0x00005480080877ac */ /* 0x000ee20008000800 */
[----:B------:R-:W3:Y:S01]  /*0f20*/  LDCU UR19, c[0x0][0xb24] ;  /* 0x00016480ff1377ac */ /* 0x000ee20008000800 */
[----:B------:R-:W3:Y:S01]  /*0f30*/  LDCU UR39, c[0x0][0xb24] ;  /* 0x00016480ff2777ac */ /* 0x000ee20008000800 */
[----:B-1----:R-:W-:Y:S01]  /*0f40*/  I2FP.F32.U32 R2, UR20 ;  /* 0x0000001400027c45 */ /* 0x002fe20008201000 */
[----:B------:R-:W1:Y:S04]  /*0f50*/  LDCU UR24, c[0x0][0xb30] ;  /* 0x00016600ff1877ac */ /* 0x000e680008000800 */
[----:B--2---:R-:W-:Y:S01]  /*0f60*/  FMUL R2, R2, UR5 ;  /* 0x0000000502027c20 */ /* 0x004fe20008400000 */
[----:B----4-:R-:W-:-:S05]  /*0f70*/  I2FP.F32.U32 R0, UR21 ;  /* 0x0000001500007c45 */ /* 0x010fca0008201000 */
[----:B------:R-:W2:Y:S01]  /*0f80*/  F2I.U32.TRUNC.NTZ R2, R2 ;  /* 0x0000000200027305 */ /* 0x000ea2000020f000 */
[----:B---3--:R-:W-:-:S07]  /*0f90*/  FMUL R0, R0, UR4 ;  /* 0x0000000400007c20 */ /* 0x008fce0008400000 */
[----:B------:R-:W3:Y:S01]  /*0fa0*/  F2I.U32.TRUNC.NTZ R0, R0 ;  /* 0x0000000000007305 */ /* 0x000ee2000020f000 */
[----:B--2---:R-:W-:Y:S02]  /*0fb0*/  R2UR UR4, R2 ;  /* 0x00000000020472ca */ /* 0x004fe400000e0000 */
[----:B------:R-:W-:Y:S02]  /*0fc0*/  PRMT R2, RZ, 0x7610, R2 ;  /* 0x00007610ff027816 */ /* 0x000fe40000000002 */
[----:B---3--:R-:W-:Y:S02]  /*0fd0*/  R2UR UR6, R0 ;  /* 0x00000000000672ca */ /* 0x008fe400000e0000 */
[----:B------:R-:W-:-:S07]  /*0fe0*/  PRMT R0, RZ, 0x7610, R0 ;  /* 0x00007610ff007816 */ /* 0x000fce0000000000 */
[----:B------:R-:W-:-:S04]  /*0ff0*/  UIADD3 UR5, UPT, UPT, -UR4, URZ, URZ ;  /* 0x000000ff04057290 */ /* 0x000fc8000fffe1ff */
[----:B------:R-:W-:Y:S02]  /*1000*/  UIMAD UR5, UR7, UR5, UR20 ;  /* 0x00000005070572a4 */ /* 0x000fe4000f8e0214 */
[----:B------:R-:W-:-:S04]  /*1010*/  UIADD3 UR4, UPT, UPT, -UR6, URZ, URZ ;  /* 0x000000ff06047290 */ /* 0x000fc8000fffe1ff */
[----:B------:R-:W-:Y:S01]  /*1020*/  IMAD.U32 R96, RZ, RZ, UR5 ;  /* 0x00000005ff607e24 */ /* 0x000fe2000f8e00ff */
[----:B------:R-:W-:-:S06]  /*1030*/  UIMAD UR4, UR8, UR4, UR21 ;  /* 0x00000004080472a4 */ /* 0x000fcc000f8e0215 */
[----:B------:R-:W-:Y:S01]  /*1040*/  IMAD.U32 R95, RZ, RZ, UR4 ;  /* 0x00000004ff5f7e24 */ /* 0x000fe2000f8e00ff */
[----:B-1----:R-:W-:Y:S06]  /*1050*/  BRA.U UP4, `(.L_x_16) ;  /* 0x0000000104307547 */ /* 0x002fec000b800000 */
[----:B------:R-:W-:Y:S01]  /*1060*/  R2UR UR5, R95 ;  /* 0x000000005f0572ca */ /* 0x000fe200000e0000 */
[----:B------:R-:W-:Y:S01]  /*1070*/  UMOV UR7, 0x3 ;  /* 0x0000000300077882 */ /* 0x000fe20000000000 */
[----:B------:R-:W-:-:S11]  /*1080*/  R2UR UR4, R96 ;  /* 0x00000000600472ca */ /* 0x000fd600000e0000 */
[----:B------:R-:W-:-:S04]  /*1090*/  UISETP.NE.AND UP0, UPT, UR5, URZ, UPT ;  /* 0x000000ff0500728c */ /* 0x000fc8000bf05270 */
[----:B------:R-:W-:Y:S02]  /*10a0*/  UISETP.LT.U32.OR UP0, UPT, UR4, 0x2, !UP0 ;  /* 0x000000020400788c */ /* 0x000fe4000c701470 */
[----:B------:R-:W-:Y:S02]  /*10b0*/  ULOP3.LUT UR4, UR4, 0xfffffffe, URZ, 0xc0, !UPT ;  /* 0xfffffffe04047892 */ /* 0x000fe4000f8ec0ff */
[----:B------:R-:W-:Y:S02]  /*10c0*/  USEL UR6, URZ, 0x1, !UP0 ;  /* 0x00000001ff067887 */ /* 0x000fe4000c000000 */
[----:B------:R-:W-:Y:S02]  /*10d0*/  USEL UR5, URZ, 0x2, !UP0 ;  /* 0x00000002ff057887 */ /* 0x000fe4000c000000 */
[----:B------:R-:W-:Y:S02]  /*10e0*/  USHF.L.U32 UR4, UR7, UR4, URZ ;  /* 0x0000000407047299 */ /* 0x000fe400080006ff */
[----:B------:R-:W-:-:S04]  /*10f0*/  UIADD3 UR5, UPT, UPT, UR6, UR5, URZ ;  /* 0x0000000506057290 */ /* 0x000fc8000fffe0ff */
[----:B------:R-:W-:Y:S02]  /*1100*/  IMAD.U32 R0, RZ, RZ, UR4 ;  /* 0x00000004ff007e24 */ /* 0x000fe4000f8e00ff */
[----:B------:R-:W-:-:S07]  /*1110*/  IMAD.U32 R2, RZ, RZ, UR5 ;  /* 0x00000005ff027e24 */ /* 0x000fce000f8e00ff */
.L_x_16:
[----:B------:R-:W1:Y:S01]  /*1120*/  S2UR UR52, SR_CTAID.Z ;  /* 0x00000000003479c3 */ /* 0x000e620000002700 */
[----:B------:R-:W-:Y:S01]  /*1130*/  UISETP.GE.AND UP0, UPT, UR19, 0x1, UPT ;  /* 0x000000011300788c */ /* 0x000fe2000bf06270 */
[----:B------:R-:W-:-:S08]  /*1140*/  UMOV UR51, UR20 ;  /* 0x0000001400337c82 */ /* 0x000fd00008000000 */
[----:B------:R-:W-:Y:S05]  /*1150*/  BRA.U !UP0, `(.L_x_17) ;  /* 0x0000000108d47547 */ /* 0x000fea000b800000 */
[----:B------:R-:W2:Y:S01]  /*1160*/  LDCU.128 UR12, c[0x0][0xb10] ;  /* 0x00016200ff0c77ac */ /* 0x000ea20008000c00 */
[----:B------:R-:W3:Y:S01]  /*1170*/  LDCU UR22, c[0x0][0xb0c] ;  /* 0x00016180ff1677ac */ /* 0x000ee20008000800 */
[----:B------:R-:W4:Y:S01]  /*1180*/  LDCU UR6, c[0x0][0x370] ;  /* 0x00006e00ff0677ac */ /* 0x000f220008000800 */
[----:B------:R-:W1:Y:S01]  /*1190*/  LDCU UR7, c[0x0][0x374] ;  /* 0x00006e80ff0777ac */ /* 0x000e620008000800 */
[----:B------:R-:W1:Y:S01]  /*11a0*/  LDCU UR23, c[0x0][0xb20] ;  /* 0x00016400ff1777ac */ /* 0x000e620008000800 */
[----:B--2---:R-:W-:Y:S02]  /*11b0*/  UIMAD.WIDE.U32 UR4, UR20, UR12, URZ ;  /* 0x0000000c140472a5 */ /* 0x004fe4000f8e00ff */
[----:B---3--:R-:W-:Y:S01]  /*11c0*/  UISETP.NE.AND UP0, UPT, UR22, 0x1, UPT ;  /* 0x000000011600788c */ /* 0x008fe2000bf05270 */
[----:B------:R-:W2:Y:S01]  /*11d0*/  LDCU.64 UR8, c[0x0][0xb28] ;  /* 0x00016500ff0877ac */ /* 0x000ea20008000a00 */
[----:B----4-:R-:W-:-:S03]  /*11e0*/  UIMAD.WIDE.U32 UR10, UR6, UR12, URZ ;  /* 0x0000000c060a72a5 */ /* 0x010fc6000f8e00ff */
[----:B------:R-:W-:Y:S01]  /*11f0*/  UMOV UR4, UR5 ;  /* 0x0000000500047c82 */ /* 0x000fe20008000000 */
[----:B------:R-:W-:Y:S02]  /*1200*/  UISETP.NE.AND UP2, UPT, UR19, 0x1, UPT ;  /* 0x000000011300788c */ /* 0x000fe4000bf45270 */
[----:B------:R-:W-:Y:S01]  /*1210*/  USHF.R.U32.HI UR4, URZ, UR13, UR4 ;  /* 0x0000000dff047299 */ /* 0x000fe20008011604 */
[----:B------:R-:W-:Y:S01]  /*1220*/  UMOV UR10, UR11 ;  /* 0x0000000b000a7c82 */ /* 0x000fe20008000000 */
[----:B------:R-:W-:Y:S02]  /*1230*/  UIMAD.WIDE.U32 UR16, UR21, UR15, URZ ;  /* 0x0000000f151072a5 */ /* 0x000fe4000f8e00ff */
[----:B------:R-:W-:Y:S02]  /*1240*/  USEL UR5, UR20, UR4, !UP0 ;  /* 0x0000000414057287 */ /* 0x000fe4000c000000 */
[----:B------:R-:W-:Y:S02]  /*1250*/  @UP0 USHF.R.U32.HI UR6, URZ, UR13, UR10 ;  /* 0x0000000dff060299 */ /* 0x000fe4000801160a */
[----:B------:R-:W-:-:S02]  /*1260*/  UISETP.NE.AND UP0, UPT, UR14, 0x1, UPT ;  /* 0x000000010e00788c */ /* 0x000fc4000bf05270 */
[----:B-1----:R-:W-:Y:S02]  /*1270*/  UIMAD.WIDE.U32 UR10, UR7, UR15, URZ ;  /* 0x0000000f070a72a5 */ /* 0x002fe4000f8e00ff */
[----:B--2---:R-:W-:Y:S01]  /*1280*/  UIMAD.WIDE.U32 UR12, UR6, UR8, URZ ;  /* 0x00000008060c72a5 */ /* 0x004fe2000f8e00ff */
[----:B------:R-:W-:Y:S01]  /*1290*/  UMOV UR4, UR17 ;  /* 0x0000001100047c82 */ /* 0x000fe20008000000 */
[----:B------:R-:W-:-:S03]  /*12a0*/  UIADD3 UR51, UPT, UPT, -UR5, URZ, URZ ;  /* 0x000000ff05337290 */ /* 0x000fc6000fffe1ff */
[----:B------:R-:W-:Y:S01]  /*12b0*/  UMOV UR10, UR11 ;  /* 0x0000000b000a7c82 */ /* 0x000fe20008000000 */
[----:B------:R-:W-:Y:S02]  /*12c0*/  USHF.R.U32.HI UR4, URZ, UR23, UR4 ;  /* 0x00000017ff047299 */ /* 0x000fe40008011604 */
[----:B------:R-:W-:Y:S01]  /*12d0*/  @UP0 USHF.R.U32.HI UR7, URZ, UR23, UR10 ;  /* 0x00000017ff070299 */ /* 0x000fe2000801160a */
[----:B------:R-:W-:Y:S01]  /*12e0*/  UMOV UR12, UR13 ;  /* 0x0000000d000c7c82 */ /* 0x000fe20008000000 */
[----:B------:R-:W-:Y:S02]  /*12f0*/  USEL UR4, UR21, UR4, !UP0 ;  /* 0x0000000415047287 */ /* 0x000fe4000c000000 */
[----:B------:R-:W-:Y:S02]  /*1300*/  UIMAD.WIDE.U32 UR10, UR7, UR8, URZ ;  /* 0x00000008070a72a5 */ /* 0x000fe4000f8e00ff */
[----:B------:R-:W-:Y:S02]  /*1310*/  @UP2 USHF.R.U32.HI UR6, URZ, UR9, UR12 ;  /* 0x00000009ff062299 */ /* 0x000fe4000801160c */
[----:B------:R-:W-:-:S02]  /*1320*/  UIMAD.WIDE.U32 UR12, UR4, UR8, URZ ;  /* 0x00000008040c72a5 */ /* 0x000fc4000f8e00ff */
[----:B------:R-:W-:Y:S01]  /*1330*/  UIMAD UR51, UR22, UR51, UR20 ;  /* 0x00000033163372a4 */ /* 0x000fe2000f8e0214 */
[----:B------:R-:W-:Y:S02]  /*1340*/  UMOV UR10, UR11 ;  /* 0x0000000b000a7c82 */ /* 0x000fe40008000000 */
[----:B------:R-:W-:Y:S02]  /*1350*/  @UP2 USHF.R.U32.HI UR7, URZ, UR9, UR10 ;  /* 0x00000009ff072299 */ /* 0x000fe4000801160a */
[----:B------:R-:W-:Y:S02]  /*1360*/  UIMAD UR10, UR6, UR19, URZ ;  /* 0x00000013060a72a4 */ /* 0x000fe4000f8e02ff */
[----:B------:R-:W-:-:S04]  /*1370*/  UIMAD UR7, UR7, UR19, URZ ;  /* 0x00000013070772a4 */ /* 0x000fc8000f8e02ff */
[----:B------:R-:W-:-:S03]  /*1380*/  UISETP.GE.AND UP0, UPT, UR4, UR7, UPT ;  /* 0x000000070400728c */ /* 0x000fc6000bf06270 */
[----:B------:R-:W-:Y:S01]  /*1390*/  UMOV UR7, UR13 ;  /* 0x0000000d00077c82 */ /* 0x000fe20008000000 */
[----:B------:R-:W-:Y:S02]  /*13a0*/  UISETP.GE.OR UP0, UPT, UR5, UR10, UP0 ;  /* 0x0000000a0500728c */ /* 0x000fe40008706670 */
[----:B------:R-:W-:Y:S02]  /*13b0*/  UIMAD.WIDE.U32 UR10, UR5, UR8, URZ ;  /* 0x00000008050a72a5 */ /* 0x000fe4000f8e00ff */
[----:B------:R-:W-:Y:S02]  /*13c0*/  USHF.R.U32.HI UR7, URZ, UR9, UR7 ;  /* 0x00000009ff077299 */ /* 0x000fe40008011607 */
[----:B------:R-:W-:Y:S02]  /*13d0*/  UIADD3 UR10, UPT, UPT, -UR4, URZ, URZ ;  /* 0x000000ff040a7290 */ /* 0x000fe4000fffe1ff */
[----:B------:R-:W-:Y:S02]  /*13e0*/  USEL UR7, UR4, UR7, !UP2 ;  /* 0x0000000704077287 */ /* 0x000fe4000d000000 */
[----:B------:R-:W-:Y:S01]  /*13f0*/  UIMAD UR10, UR14, UR10, UR21 ;  /* 0x0000000a0e0a72a4 */ /* 0x000fe2000f8e0215 */
[----:B------:R-:W-:-:S02]  /*1400*/  @!UP0 UMOV UR8, UR11 ;  /* 0x0000000b00088c82 */ /* 0x000fc40008000000 */
[----:B------:R-:W-:Y:S02]  /*1410*/  @!UP0 USHF.R.U32.HI UR8, URZ, UR9, UR8 ;  /* 0x00000009ff088299 */ /* 0x000fe40008011608 */
[----:B------:R-:W-:Y:S02]  /*1420*/  UIADD3 UR9, UPT, UPT, -UR7, URZ, URZ ;  /* 0x000000ff07097290 */ /* 0x000fe4000fffe1ff */
[----:B------:R-:W-:Y:S02]  /*1430*/  @!UP0 USEL UR8, UR5, UR8, !UP2 ;  /* 0x0000000805088287 */ /* 0x000fe4000d000000 */
[----:B------:R-:W-:Y:S02]  /*1440*/  UIMAD UR9, UR19, UR9, UR4 ;  /* 0x00000009130972a4 */ /* 0x000fe4000f8e0204 */
[----:B------:R-:W-:Y:S02]  /*1450*/  @!UP0 UIADD3 UR7, UPT, UPT, UR7, -UR8, URZ ;  /* 0x8000000807078290 */ /* 0x000fe4000fffe0ff */
[----:B------:R-:W-:-:S02]  /*1460*/  @!UP0 UIMAD UR6, UR9, UR6, UR8 ;  /* 0x00000006090682a4 */ /* 0x000fc4000f8e0208 */
[----:B------:R-:W-:-:S04]  /*1470*/  @!UP0 UIMAD UR4, UR7, UR19, UR5 ;  /* 0x00000013070482a4 */ /* 0x000fc8000f8e0205 */
[----:B------:R-:W-:Y:S01]  /*1480*/  UIMAD UR21, UR4, UR14, UR10 ;  /* 0x0000000e041572a4 */ /* 0x000fe2000f8e020a */
[----:B------:R-:W-:Y:S02]  /*1490*/  @!UP0 UMOV UR5, UR6 ;  /* 0x0000000600058c82 */ /* 0x000fe40008000000 */
[----:B------:R-:W-:-:S12]  /*14a0*/  UIMAD UR51, UR5, UR22, UR51 ;  /* 0x00000016053372a4 */ /* 0x000fd8000f8e0233 */
.L_x_17:
[----:B------:R-:W-:-:S09]  /*14b0*/  UISETP.NE.AND UP0, UPT, UR24, 0x1, UPT ;  /* 0x000000011800788c */ /* 0x000fd2000bf05270 */
[----:B------:R-:W-:Y:S05]  /*14c0*/  BRA.U UP0, `(.L_x_18) ;  /* 0x0000000100407547 */ /* 0x000fea000b800000 */
[----:B------:R-:W2:Y:S01]  /*14d0*/  LDCU.128 UR8, c[0x0][0xb10] ;  /* 0x00016200ff0877ac */ /* 0x000ea20008000c00 */
[----:B------:R-:W3:Y:S01]  /*14e0*/  LDCU UR12, c[0x0][0xb0c] ;  /* 0x00016180ff0c77ac */ /* 0x000ee20008000800 */
[----:B------:R-:W4:Y:S01]  /*14f0*/  LDCU UR13, c[0x0][0xb20] ;  /* 0x00016400ff0d77ac */ /* 0x000f220008000800 */
[----:B--2---:R-:W-:Y:S02]  /*1500*/  UIMAD.WIDE.U32 UR4, UR51, UR8, URZ ;  /* 0x00000008330472a5 */ /* 0x004fe4000f8e00ff */
[----:B------:R-:W-:Y:S02]  /*1510*/  UIMAD.WIDE.U32 UR6, UR21, UR11, URZ ;  /* 0x0000000b150672a5 */ /* 0x000fe4000f8e00ff */
[----:B---3--:R-:W-:Y:S02]  /*1520*/  UISETP.NE.AND UP0, UPT, UR12, 0x1, UPT ;  /* 0x000000010c00788c */ /* 0x008fe4000bf05270 */
[----:B------:R-:W-:-:S03]  /*1530*/  USHF.R.U32.HI UR5, URZ, UR9, UR5 ;  /* 0x00000009ff057299 */ /* 0x000fc60008011605 */
[----:B------:R-:W-:Y:S01]  /*1540*/  UMOV UR4, UR7 ;  /* 0x0000000700047c82 */ /* 0x000fe20008000000 */
[----:B------:R-:W-:Y:S02]  /*1550*/  USEL UR5, UR51, UR5, !UP0 ;  /* 0x0000000533057287 */ /* 0x000fe4000c000000 */
[----:B------:R-:W-:Y:S02]  /*1560*/  UISETP.NE.AND UP0, UPT, UR10, 0x1, UPT ;  /* 0x000000010a00788c */ /* 0x000fe4000bf05270 */
[----:B----4-:R-:W-:-:S04]  /*1570*/  USHF.R.U32.HI UR4, URZ, UR13, UR4 ;  /* 0x0000000dff047299 */ /* 0x010fc80008011604 */
[----:B------:R-:W-:-:S04]  /*1580*/  USEL UR4, UR21, UR4, !UP0 ;  /* 0x0000000415047287 */ /* 0x000fc8000c000000 */
[----:B------:R-:W-:Y:S02]  /*1590*/  UIADD3 UR6, UPT, UPT, -UR4, UR5, URZ ;  /* 0x0000000504067290 */ /* 0x000fe4000fffe1ff */
[----:B------:R-:W-:Y:S02]  /*15a0*/  UIADD3 UR4, UPT, UPT, UR4, -UR5, URZ ;  /* 0x8000000504047290 */ /* 0x000fe4000fffe0ff */
[----:B------:R-:W-:Y:S02]  /*15b0*/  UIMAD UR21, UR6, UR10, UR21 ;  /* 0x0000000a061572a4 */ /* 0x000fe4000f8e0215 */
[----:B------:R-:W-:-:S12]  /*15c0*/  UIMAD UR51, UR4, UR12, UR51 ;  /* 0x0000000c043372a4 */ /* 0x000fd8000f8e0233 */
.L_x_18:
[----:B------:R-:W-:Y:S05]  /*15d0*/  BRA.U !UP6, `(.L_x_19) ;  /* 0x000000010e0c7547 */ /* 0x000fea000b800000 */
[----:B------:R-:W-:Y:S01]  /*15e0*/  UCGABAR_WAIT ;  /* 0x0000000000007dc7 */ /* 0x000fe20008000000 */
[----:B------:R-:W-:Y:S01]  /*15f0*/  CCTL.IVALL ;  /* 0x00000000ff00798f */ /* 0x000fe20002000000 */
[----:B------:R-:W-:Y:S05]  /*1600*/  BRA `(.L_x_20) ;  /* 0x0000000000047947 */ /* 0x000fea0003800000 */
.L_x_19:
[----:B------:R-:W-:Y:S06]  /*1610*/  BAR.SYNC.DEFER_BLOCKING 0x0 ;  /* 0x0000000000007b1d */ /* 0x000fec0000010000 */
.L_x_20:
[----:B------:R-:W-:Y:S05]  /*1620*/  BRA.U UP5, `(.L_x_21) ;  /* 0x0000001905847547 */ /* 0x000fea000b800000 */
[----:B------:R-:W2:Y:S01]  /*1630*/  LDCU UR5, c[0x0][0x388] ;  /* 0x00007100ff0577ac */ /* 0x000ea20008000800 */
[----:B------:R-:W-:Y:S01]  /*1640*/  PLOP3.LUT P1, PT, PT, PT, UP3, 0x80, 0x8 ;  /* 0x000000000008781c */ /* 0x000fe20003f2f038 */
[----:B------:R-:W-:Y:S01]  /*1650*/  IMAD.MOV.U32 R2, RZ, RZ, RZ ;  /* 0x000000ffff027224 */ /* 0x000fe200078e00ff */
[----:B------:R-:W-:Y:S01]  /*1660*/  ISETP.EQ.OR P2, PT, R3, RZ, P3 ;  /* 0x000000ff0300720c */ /* 0x000fe20001f42670 */
[----:B------:R-:W3:Y:S01]  /*1670*/  LDCU UR6, c[0x0][0x38c] ;  /* 0x00007180ff0677ac */ /* 0x000ee20008000800 */
[----:B------:R-:W-:Y:S01]  /*1680*/  PLOP3.LUT P1, PT, P1, PT, PT, 0x8, 0x80 ;  /* 0x000000000080781c */ /* 0x000fe20000f2e170 */
[----:B------:R-:W4:Y:S01]  /*1690*/  LDCU UR48, c[0x0][0x390] ;  /* 0x00007200ff3077ac */ /* 0x000f220008000800 */
[----:B------:R-:W-:Y:S01]  /*16a0*/  UISETP.NE.AND UP1, UPT, UR18, URZ, UPT ;  /* 0x000000ff1200728c */ /* 0x000fe2000bf25270 */
[----:B------:R-:W3:Y:S01]  /*16b0*/  LDCU UR47, c[0x0][0x370] ;  /* 0x00006e00ff2f77ac */ /* 0x000ee20008000800 */
[----:B--2---:R-:W-:Y:S01]  /*16c0*/  UIADD3 UR5, UPT, UPT, UR5, 0x3f, URZ ;  /* 0x0000003f05057890 */ /* 0x004fe2000fffe0ff */
[----:B------:R-:W2:Y:S03]  /*16d0*/  LDCU.64 UR36, c[0x0][0x348] ;  /* 0x00006900ff2477ac */ /* 0x000ea60008000a00 */
[----:B------:R-:W-:-:S02]  /*16e0*/  USHF.R.S32.HI UR4, URZ, 0x1f, UR5 ;  /* 0x0000001fff047899 */ /* 0x000fc40008011405 */
[----:B-1----:R-:W-:Y:S02]  /*16f0*/  USHF.L.U32 UR52, UR20, 0x7, URZ ;  /* 0x0000000714347899 */ /* 0x002fe400080006ff */
[----:B------:R-:W-:Y:S02]  /*1700*/  ULEA.HI UR4, UR4, UR5, URZ, 0x6 ;  /* 0x0000000504047291 */ /* 0x000fe4000f8f30ff */
[----:B------:R-:W-:Y:S02]  /*1710*/  USHF.L.U32 UR5, UR20, 0x6, URZ ;  /* 0x0000000614057899 */ /* 0x000fe400080006ff */
[----:B------:R-:W-:Y:S02]  /*1720*/  USHF.R.S32.HI UR4, URZ, 0x6, UR4 ;  /* 0x00000006ff047899 */ /* 0x000fe40008011404 */
[----:B------:R-:W-:Y:S02]  /*1730*/  ULOP3.LUT UR50, UR5, 0x40, URZ, 0xc0, !UPT ;  /* 0x0000004005327892 */ /* 0x000fe4000f8ec0ff */
[----:B---3--:R-:W-:Y:S01]  /*1740*/  UIMAD UR4, UR4, UR6, URZ ;  /* 0x00000006040472a4 */ /* 0x008fe2000f8e02ff */
[----:B------:R-:W1:Y:S03]  /*1750*/  LDCU UR46, c[0x0][0x374] ;  /* 0x00006e80ff2e77ac */ /* 0x000e660008000800 */
[----:B----4-:R-:W-:-:S02]  /*1760*/  UIMAD UR48, UR4, UR48, URZ ;  /* 0x00000030043072a4 */ /* 0x010fc4000f8e02ff */
[----:B------:R-:W-:Y:S02]  /*1770*/  USEL UR33, UR62, 0x2, UP1 ;  /* 0x000000023e217887 */ /* 0x000fe40008800000 */
[----:B------:R-:W-:Y:S02]  /*1780*/  UISETP.NE.AND UP2, UPT, UR48, URZ, UPT ;  /* 0x000000ff3000728c */ /* 0x000fe4000bf45270 */
[----:B------:R-:W-:Y:S01]  /*1790*/  UISETP.LT.U32.AND UP0, UPT, UR48, 0x8, UPT ;  /* 0x000000083000788c */ /* 0x000fe2000bf01070 */
[----:B------:R-:W-:Y:S01]  /*17a0*/  UMOV UR23, 0x1 ;  /* 0x0000000100177882 */ /* 0x000fe20000000000 */
[----:B------:R-:W-:Y:S02]  /*17b0*/  UMOV UR26, URZ ;  /* 0x000000ff001a7c82 */ /* 0x000fe40008000000 */
[----:B------:R-:W-:Y:S01]  /*17c0*/  USEL UR4, UR48, 0x8, UP0 ;  /* 0x0000000830047887 */ /* 0x000fe20008000000 */
[----:B------:R-:W-:Y:S01]  /*17d0*/  UMOV UR27, URZ ;  /* 0x000000ff001b7c82 */ /* 0x000fe20008000000 */
[----:B------:R-:W-:-:S02]  /*17e0*/  UMOV UR34, URZ ;  /* 0x000000ff00227c82 */ /* 0x000fc40008000000 */
[----:B------:R-:W-:Y:S02]  /*17f0*/  UIADD3 UR5, UPT, UPT, UR4, -0x1, URZ ;  /* 0xffffffff04057890 */ /* 0x000fe4000fffe0ff */
[----:B------:R-:W-:Y:S02]  /*1800*/  @!UP2 UIADD3 UR5, UPT, UPT, UR4, URZ, URZ ;  /* 0x000000ff0405a290 */ /* 0x000fe4000fffe0ff */
[----:B------:R-:W-:Y:S02]  /*1810*/  UIADD3 UR45, UPT, UPT, UR48, -UR4, URZ ;  /* 0x80000004302d7290 */ /* 0x000fe4000fffe0ff */
[----:B-12---:R-:W-:-:S12]  /*1820*/  UIADD3 UR49, UPT, UPT, UR5, 0x1, URZ ;  /* 0x0000000105317890 */ /* 0x006fd8000fffe0ff */
.L_x_39:
[----:B------:R-:W1:Y:S01]  /*1830*/  S2UR UR25, SR_CgaCtaId ;  /* 0x00000000001979c3 */ /* 0x000e620000008800 */
[----:B------:R-:W-:Y:S01]  /*1840*/  UMOV UR4, 0x400 ;  /* 0x0000040000047882 */ /* 0x000fe20000000000 */
[----:B------:R-:W-:Y:S01]  /*1850*/  MOV R0, UR23 ;  /* 0x0000001700007c02 */ /* 0x000fe20008000f00 */
[----:B------:R-:W-:Y:S02]  /*1860*/  UISETP.NE.AND UP0, UPT, UR48, URZ, UPT ;  /* 0x000000ff3000728c */ /* 0x000fe4000bf05270 */
[----:B------:R-:W-:Y:S01]  /*1870*/  ULEA UR10, UR21, UR50, 0x7 ;  /* 0x00000032150a7291 */ /* 0x000fe2000f8e38ff */
[----:B------:R-:W-:Y:S01]  /*1880*/  SHF.L.U32 R0, R0, 0x1f, RZ ;  /* 0x0000001f00007819 */ /* 0x000fe200000006ff */
[----:B------:R-:W-:Y:S01]  /*1890*/  UMOV UR24, URZ ;  /* 0x000000ff00187c82 */ /* 0x000fe20008000000 */
[----:B------:R-:W-:Y:S01]  /*18a0*/  UMOV UR13, URZ ;  /* 0x000000ff000d7c82 */ /* 0x000fe20008000000 */
[----:B------:R-:W-:Y:S01]  /*18b0*/  UMOV UR12, URZ ;  /* 0x000000ff000c7c82 */ /* 0x000fe20008000000 */
[----:B-1----:R-:W-:-:S04]  /*18c0*/  ULEA UR25, UR25, UR4, 0x18 ;  /* 0x0000000419197291 */ /* 0x002fc8000f8ec0ff */
[----:B------:R-:W-:-:S09]  /*18d0*/  ULEA UR4, UR26, UR25, 0x3 ;  /* 0x000000191a047291 */ /* 0x000fd2000f8e18ff */
[----:B------:R1:W2:Y:S01]  /*18e0*/  SYNCS.PHASECHK.TRANS64.TRYWAIT P0, [UR4+0x40], R0 ;  /* 0x00004000ff0075a7 */ /* 0x0002a20008001104 */
[----:B------:R-:W-:-:S04]  /*18f0*/  ULEA.HI UR4, UR51, UR51, URZ, 0x1 ;  /* 0x0000003333047291 */ /* 0x000fc8000f8f08ff */
[----:B------:R-:W-:-:S04]  /*1900*/  USHF.L.U32 UR4, UR4, 0x7, URZ ;  /* 0x0000000704047899 */ /* 0x000fc800080006ff */
[----:B------:R-:W-:-:S04]  /*1910*/  ULOP3.LUT UR4, UR4, 0xffffff00, URZ, 0xc0, !UPT ;  /* 0xffffff0004047892 */ /* 0x000fc8000f8ec0ff */
[----:B------:R-:W-:Y:S01]  /*1920*/  ULOP3.LUT UR35, UR4, 0x80, UR52, 0xf8, !UPT ;  /* 0x0000008004237892 */ /* 0x000fe2000f8ef834 */
[----:B------:R-:W-:Y:S11]  /*1930*/  BRA.U !UP0, `(.L_x_22) ;  /* 0x0000000508607547 */ /* 0x000ff6000b800000 */
[----:B------:R-:W3:Y:S01]  /*1940*/  LDCU.128 UR16, c[0x0][0x480] ;  /* 0x00009000ff1077ac */ /* 0x000ee20008000c00 */
[----:B------:R-:W4:Y:S01]  /*1950*/  LDCU.64 UR20, c[0x0][0x490] ;  /* 0x00009200ff1477ac */ /* 0x000f220008000a00 */
[----:B------:R-:W1:Y:S01]  /*1960*/  LDCU.64 UR12, c[0x0][0x4b0] ;  /* 0x00009600ff0c77ac */ /* 0x000e620008000a00 */
[----:B------:R-:W1:Y:S01]  /*1970*/  LDCU.64 UR8, c[0x0][0x4d0] ;  /* 0x00009a00ff0877ac */ /* 0x000e620008000a00 */
[----:B------:R-:W1:Y:S01]  /*1980*/  LDCU UR43, c[0x0][0x390] ;  /* 0x00007200ff2b77ac */ /* 0x000e620008000800 */
[----:B---3--:R-:W-:Y:S02]  /*1990*/  UIMAD.WIDE.U32 UR4, UR35, UR17, URZ ;  /* 0x00000011230472a5 */ /* 0x008fe4000f8e00ff */
[----:B------:R-:W-:Y:S01]  /*19a0*/  UISETP.NE.AND UP0, UPT, UR16, 0x1, UPT ;  /* 0x000000011000788c */ /* 0x000fe2000bf05270 */
[----:B------:R-:W3:Y:S04]  /*19b0*/  LDCU UR44, c[0x0][0x38c] ;  /* 0x00007180ff2c77ac */ /* 0x000ee80008000800 */
[----:B------:R-:W-:Y:S01]  /*19c0*/  UMOV UR4, UR5 ;  /* 0x0000000500047c82 */ /* 0x000fe20008000000 */
[----:B------:R-:W1:Y:S01]  /*19d0*/  LDCU.64 UR14, c[0x0][0x4b8] ;  /* 0x00009700ff0e77ac */ /* 0x000e620008000a00 */
[----:B------:R-:W-:-:S02]  /*19e0*/  USHF.R.U32.HI UR6, URZ, UR18, UR4 ;  /* 0x00000012ff067299 */ /* 0x000fc40008011604 */
[----:B------:R-:W-:Y:S02]  /*19f0*/  UIADD3 UR34, UPT, UPT, UR49, UR27, URZ ;  /* 0x0000001b31227290 */ /* 0x000fe4000fffe0ff */
[----:B------:R-:W-:Y:S02]  /*1a00*/  USEL UR6, UR35, UR6, !UP0 ;  /* 0x0000000623067287 */ /* 0x000fe4000c000000 */
[----:B------:R-:W-:Y:S02]  /*1a10*/  UISETP.NE.AND UP0, UPT, UR19, 0x1, UPT ;  /* 0x000000011300788c */ /* 0x000fe4000bf05270 */
[----:B----4-:R-:W-:Y:S02]  /*1a20*/  UIMAD.WIDE.U32 UR4, UR6, UR20, URZ ;  /* 0x00000014060472a5 */ /* 0x010fe4000f8e00ff */
[----:B------:R-:W-:Y:S01]  /*1a30*/  UIADD3 UR7, UPT, UPT, -UR6, URZ, URZ ;  /* 0x000000ff06077290 */ /* 0x000fe2000fffe1ff */
[----:B------:R-:W-:-:S03]  /*1a40*/  UMOV UR24, URZ ;  /* 0x000000ff00187c82 */ /* 0x000fc60008000000 */
[----:B------:R-:W-:Y:S01]  /*1a50*/  UIMAD UR7, UR16, UR7, UR35 ;  /* 0x00000007100772a4 */ /* 0x000fe2000f8e0223 */
[----:B------:R-:W-:Y:S02]  /*1a60*/  UMOV UR4, UR5 ;  /* 0x0000000500047c82 */ /* 0x000fe40008000000 */
[----:B------:R-:W-:Y:S02]  /*1a70*/  USHF.R.U32.HI UR21, URZ, UR21, UR4 ;  /* 0x00000015ff157299 */ /* 0x000fe40008011604 */
[----:B------:R-:W4:Y:S02]  /*1a80*/  LDCU.64 UR4, c[0x0][0x4d8] ;  /* 0x00009b00ff0477ac */ /* 0x000f240008000a00 */
[----:B------:R-:W-:-:S04]  /*1a90*/  USEL UR21, UR6, UR21, !UP0 ;  /* 0x0000001506157287 */ /* 0x000fc8000c000000 */
[----:B------:R-:W-:-:S04]  /*1aa0*/  UIADD3 UR20, UPT, UPT, -UR21, URZ, URZ ;  /* 0x000000ff15147290 */ /* 0x000fc8000fffe1ff */
[----:B------:R-:W-:Y:S02]  /*1ab0*/  UIMAD UR20, UR19, UR20, UR6 ;  /* 0x00000014131472a4 */ /* 0x000fe4000f8e0206 */
[----:B-1----:R-:W-:Y:S02]  /*1ac0*/  UIMAD UR19, UR7, UR12, UR8 ;  /* 0x0000000c071372a4 */ /* 0x002fe4000f8e0208 */
[----:B------:R-:W-:Y:S01]  /*1ad0*/  UIMAD UR20, UR20, UR13, UR9 ;  /* 0x0000000d141472a4 */ /* 0x000fe2000f8e0209 */
[----:B------:R-:W-:Y:S01]  /*1ae0*/  UMOV UR6, UR26 ;  /* 0x0000001a00067c82 */ /* 0x000fe20008000000 */
[----:B------:R-:W-:Y:S01]  /*1af0*/  UMOV UR12, URZ ;  /* 0x000000ff000c7c82 */ /* 0x000fe20008000000 */
[----:B---3--:R-:W-:-:S09]  /*1b00*/  UMOV UR13, URZ ;  /* 0x000000ff000d7c82 */ /* 0x008fd20008000000 */
.L_x_28:
[----:B------:R-:W-:Y:S01]  /*1b10*/  @!P3 MOV R3, 0xc000 ;  /* 0x0000c0000003b802 */ /* 0x000fe20000000f00 */
[----:B------:R-:W-:Y:S01]  /*1b20*/  ULEA UR17, UR6, UR25, 0x3 ;  /* 0x0000001906117291 */ /* 0x000fe2000f8e18ff */
[----:B-12---:R-:W-:Y:S11]  /*1b30*/  @P0 BRA `(.L_x_23) ;  /* 0x0000000000100947 */ /* 0x006ff60003800000 */
[----:B------:R-:W-:Y:S04]  /*1b40*/  MOV R0, UR23 ;  /* 0x0000001700007c02 */ /* 0x000fe80008000f00 */
[----:B------:R-:W-:Y:S04]  /*1b50*/  SHF.L.U32 R5, R0, 0x1f, RZ ;  /* 0x0000001f00057819 */ /* 0x000fe800000006ff */
[----:B------:R-:W1:Y:S02]  /*1b60*/  SYNCS.PHASECHK.TRANS64.TRYWAIT P0, [UR17+0x40], R5 ;  /* 0x00004005ff0075a7 */ /* 0x000e640008001111 */
[----:B-1----:R-:W-:Y:S05]  /*1b70*/  @!P0 BRA `(.L_x_24) ;  /* 0x0000008400008947 */ /* 0x002fea0003800000 */
.L_x_23:
[----:B------:R2:W-:Y:S01]  /*1b80*/  @!P3 SYNCS.ARRIVE.TRANS64 RZ, [UR17], R3 ;  /* 0x00000003ffffb9a7 */ /* 0x0005e20008000011 */
[----:B------:R-:W-:Y:S04]  /*1b90*/  ULOP3.LUT UR7, UR33, 0x2, URZ, 0xfc, !UPT ;  /* 0x0000000221077892 */ /* 0x000fe8000f8efcff */
[----:B------:R-:W-:Y:S09]  /*1ba0*/  UISETP.NE.AND UP0, UPT, UR7, 0x2, UPT ;  /* 0x000000020700788c */ /* 0x000ff2000bf05270 */
[----:B------:R-:W-:Y:S05]  /*1bb0*/  BRA.U UP0, `(.L_x_25) ;  /* 0x0000000100047547 */ /* 0x000fea000b800000 */
[----:B----4-:R-:W-:Y:S05]  /*1bc0*/  BPT.TRAP 0x1 ;  /* 0x000000040000795c */ /* 0x010fea0000300000 */
.L_x_25:
[----:B------:R-:W-:Y:S04]  /*1bd0*/  BSSY.RECONVERGENT B0, `(.L_x_26) ;  /* 0x0000003000007945 */ /* 0x000fe80003800200 */
[----:B------:R-:W-:Y:S05]  /*1be0*/  @P2 BRA `(.L_x_27) ;  /* 0x0000000000042947 */ /* 0x000fea0003800000 */
[----:B----4-:R-:W-:Y:S05]  /*1bf0*/  BPT.TRAP 0x1 ;  /* 0x000000040000795c */ /* 0x010fea0000300000 */
.L_x_27:
[----:B----4-:R-:W-:Y:S05]  /*1c00*/  BSYNC.RECONVERGENT B0 ;  /* 0x0000000000007941 */ /* 0x010fea0003800200 */
.L_x_26:
[----:B------:R-:W-:Y:S02]  /*1c10*/  UIADD3 UR7, UPT, UPT, UR6, 0x1, URZ ;  /* 0x0000000106077890 */ /* 0x000fe4000fffe0ff */
[----:B------:R-:W-:Y:S02]  /*1c20*/  ULEA UR16, UR6, UR25, 0xe ;  /* 0x0000001906107291 */ /* 0x000fe4000f8e70ff */
[----:B------:R-:W-:Y:S02]  /*1c30*/  UISETP.NE.AND UP0, UPT, UR7, 0x8, UPT ;  /* 0x000000080700788c */ /* 0x000fe4000bf05270 */
[----:B------:R-:W-:Y:S02]  /*1c40*/  UIADD3 UR30, UP1, UPT, UR36, 0x80, URZ ;  /* 0x00000080241e7890 */ /* 0x000fe4000ff3e0ff */
[----:B------:R-:W-:Y:S02]  /*1c50*/  USEL UR8, URZ, 0x1, UP0 ;  /* 0x00000001ff087887 */ /* 0x000fe40008000000 */
[----:B------:R-:W-:Y:S02]  /*1c60*/  USEL UR26, UR7, URZ, UP0 ;  /* 0x000000ff071a7287 */ /* 0x000fe40008000000 */
[----:B------:R-:W-:Y:S02]  /*1c70*/  ULOP3.LUT UR23, UR23, UR8, URZ, 0x3c, !UPT ;  /* 0x0000000817177292 */ /* 0x000fe4000f8e3cff */
[----:B------:R-:W-:Y:S02]  /*1c80*/  ULEA UR7, UR26, UR25, 0x3 ;  /* 0x000000191a077291 */ /* 0x000fe4000f8e18ff */
[----:B------:R-:W-:Y:S02]  /*1c90*/  ULEA UR8, UR6, UR25, 0xd ;  /* 0x0000001906087291 */ /* 0x000fe4000f8e68ff */
[----:B------:R-:W-:Y:S01]  /*1ca0*/  ULOP3.LUT UR17, UR17, 0xfefffff8, URZ, 0xc0, !UPT ;  /* 0xfefffff811117892 */ /* 0x000fe2000f8ec0ff */
[----:B-1----:R-:W-:Y:S01]  /*1cb0*/  MOV R0, UR23 ;  /* 0x0000001700007c02 */ /* 0x002fe20008000f00 */
[----:B------:R-:W-:Y:S02]  /*1cc0*/  USHF.L.U32 UR18, UR24, 0x6, URZ ;  /* 0x0000000618127899 */ /* 0x000fe400080006ff */
[----:B------:R-:W-:Y:S01]  /*1cd0*/  UIADD3.X UR31, UPT, UPT, URZ, UR37, URZ, UP1, !UPT ;  /* 0x00000025ff1f7290 */ /* 0x000fe20008ffe4ff */
[----:B--2---:R-:W-:Y:S01]  /*1ce0*/  SHF.L.U32 R3, R0, 0x1f, RZ ;  /* 0x0000001f00037819 */ /* 0x004fe200000006ff */
[----:B------:R-:W-:Y:S02]  /*1cf0*/  UIADD3 UR16, UPT, UPT, UR16, 0x8400, URZ ;  /* 0x0000840010107890 */ /* 0x000fe4000fffe0ff */
[----:B------:R-:W-:Y:S01]  /*1d00*/  UIADD3 UR28, UP0, UPT, UR36, 0x180, URZ ;  /* 0x00000180241c7890 */ /* 0x000fe2000ff1e0ff */
[----:B------:R3:W1:Y:S01]  /*1d10*/  SYNCS.PHASECHK.TRANS64.TRYWAIT P0, [UR7+0x40], R3 ;  /* 0x00004003ff0075a7 */ /* 0x0006620008001107 */
[----:B------:R-:W-:Y:S02]  /*1d20*/  UIMAD UR7, UR12, UR14, UR4 ;  /* 0x0000000e0c0772a4 */ /* 0x000fe4000f8e0204 */
[----:B------:R-:W-:Y:S02]  /*1d30*/  UIMAD UR6, UR13, UR15, UR5 ;  /* 0x0000000f0d0672a4 */ /* 0x000fe4000f8e0205 */
[----:B------:R-:W-:Y:S02]  /*1d40*/  UIADD3.X UR29, UPT, UPT, URZ, UR37, URZ, UP0, !UPT ;  /* 0x00000025ff1d7290 */ /* 0x000fe400087fe4ff */
[----:B------:R-:W-:Y:S02]  /*1d50*/  UPRMT UR6, UR7, 0x40, UR6 ;  /* 0x0000004007067896 */ /* 0x000fe40008000006 */
[----:B------:R-:W-:Y:S02]  /*1d60*/  UIADD3 UR8, UPT, UPT, UR8, 0x28400, URZ ;  /* 0x0002840008087890 */ /* 0x000fe4000fffe0ff */
[----:B------:R-:W-:Y:S02]  /*1d70*/  UPRMT UR6, UR6, 0x5410, URZ ;  /* 0x0000541006067896 */ /* 0x000fe400080000ff */
[----:B------:R-:W-:Y:S02]  /*1d80*/  UIADD3 UR32, UPT, UPT, UR12, 0x1, URZ ;  /* 0x000000010c207890 */ /* 0x000fe4000fffe0ff */
[----:B------:R-:W-:Y:S02]  /*1d90*/  UIADD3 UR22, UPT, UPT, UR13, 0x1, URZ ;  /* 0x000000010d167890 */ /* 0x000fe4000fffe0ff */
[----:B------:R-:W-:Y:S02]  /*1da0*/  UISETP.NE.AND UP2, UPT, UR32, UR44, UPT ;  /* 0x0000002c2000728c */ /* 0x000fe4000bf45270 */
[----:B------:R-:W-:Y:S02]  /*1db0*/  UIADD3 UR27, UPT, UPT, UR27, 0x1, URZ ;  /* 0x000000011b1b7890 */ /* 0x000fe4000fffe0ff */
[----:B------:R-:W-:Y:S01]  /*1dc0*/  UIADD3 UR7, UPT, UPT, UR24, 0x1, URZ ;  /* 0x0000000118077890 */ /* 0x000fe2000fffe0ff */
[----:B------:R-:W-:Y:S01]  /*1dd0*/  UMOV UR40, 0x0 ;  /* 0x0000000000287882 */ /* 0x000fe20000000000 */
[----:B------:R-:W-:Y:S01]  /*1de0*/  UMOV UR41, 0x10000000 ;  /* 0x1000000000297882 */ /* 0x000fe20000000000 */
[----:B------:R-:W-:Y:S01]  /*1df0*/  UMOV UR9, UR17 ;  /* 0x0000001100097c82 */ /* 0x000fe20008000000 */
[----:B------:R2:W-:Y:S01]  /*1e00*/  UTMALDG.4D.IM2COL.2CTA [UR16], [UR30], UR6, desc[UR40] ;  /* 0x000028101e0073b4 */ /* 0x0005e20008259006 */
[----:B------:R-:W-:Y:S02]  /*1e10*/  UMOV UR11, UR18 ;  /* 0x00000012000b7c82 */ /* 0x000fe40008000000 */
[----:B------:R-:W-:Y:S04]  /*1e20*/  @UP2 UIADD3 UR22, UPT, UPT, UR13, URZ, URZ ;  /* 0x000000ff0d162290 */ /* 0x000fe8000fffe0ff */
[----:B------:R-:W-:Y:S01]  /*1e30*/  UISETP.NE.AND UP0, UPT, UR22, UR43, UPT ;  /* 0x0000002b1600728c */ /* 0x000fe2000bf05270 */
[----:B------:R4:W-:Y:S10]  /*1e40*/  UTMALDG.4D.2CTA [UR8], [UR28], desc[UR40] ;  /* 0x000028081c0075b4 */ /* 0x0009f40008219000 */
[----:B------:R-:W-:Y:S07]  /*1e50*/  @UP0 UIADD3 UR7, UPT, UPT, UR24, URZ, URZ ;  /* 0x000000ff18070290 */ /* 0x000fee000fffe0ff */
[----:B------:R-:W-:Y:S01]  /*1e60*/  UMOV UR24, UR7 ;  /* 0x0000000700187c82 */ /* 0x000fe20008000000 */
[----:B--2---:R-:W-:Y:S01]  /*1e70*/  UMOV UR6, UR26 ;  /* 0x0000001a00067c82 */ /* 0x004fe20008000000 */
[----:B----4-:R-:W-:Y:S02]  /*1e80*/  USEL UR13, UR22, URZ, UP0 ;  /* 0x000000ff160d7287 */ /* 0x010fe40008000000 */
[----:B------:R-:W-:Y:S02]  /*1e90*/  UISETP.NE.AND UP0, UPT, UR27, UR34, UPT ;  /* 0x000000221b00728c */ /* 0x000fe4000bf05270 */
[----:B------:R-:W-:Y:S07]  /*1ea0*/  USEL UR12, UR32, URZ, UP2 ;  /* 0x000000ff200c7287 */ /* 0x000fee0009000000 */
[----:B---3--:R-:W-:Y:S05]  /*1eb0*/  BRA.U UP0, `(.L_x_28) ;  /* 0xfffffffd00147547 */ /* 0x008fea000b83ffff */
.L_x_22:
[----:B------:R-:W-:Y:S01]  /*1ec0*/  ULEA UR4, UR26, UR25, 0x3 ;  /* 0x000000191a047291 */ /* 0x000fe2000f8e18ff */
[----:B-1----:R-:W-:Y:S01]  /*1ed0*/  MOV R0, UR23 ;  /* 0x0000001700007c02 */ /* 0x002fe20008000f00 */
[----:B------:R-:W-:Y:S01]  /*1ee0*/  @!P1 SYNCS.ARRIVE.TRANS64.A1T0 RZ, [UR25+0xc8], RZ ;  /* 0x0000c8ffffff99a7 */ /* 0x000fe20008100019 */
[----:B------:R-:W-:Y:S02]  /*1ef0*/  UISETP.GE.AND UP0, UPT, UR45, 0x1, UPT ;  /* 0x000000012d00788c */ /* 0x000fe4000bf06270 */
[----:B------:R-:W-:-:S04]  /*1f00*/  SHF.L.U32 R0, R0, 0x1f, RZ ;  /* 0x0000001f00007819 */ /* 0x000fc800000006ff */
[----:B--2---:R1:W2:Y:S03]  /*1f10*/  SYNCS.PHASECHK.TRANS64.TRYWAIT P0, [UR4+0x40], R0 ;  /* 0x00004000ff0075a7 */ /* 0x0042a60008001104 */
[----:B------:R-:W-:Y:S05]  /*1f20*/  BRA.U !UP0, `(.L_x_29) ;  /* 0x00000005085c7547 */ /* 0x000fea000b800000 */
        /* <DEDUP_REMOVED lines=16> */
[----:B------:R-:W-:-:S03]  /*2030*/  UMOV UR32, UR45 ;  /* 0x0000002d00207c82 */ /* 0x000fc60008000000 */
        /* <DEDUP_REMOVED lines=9> */
[----:B---3--:R-:W-:-:S11]  /*20d0*/  UMOV UR6, UR26 ;  /* 0x0000001a00067c82 */ /* 0x008fd60008000000 */
.L_x_35:
[----:B------:R-:W-:Y:S01]  /*20e0*/  @!P3 MOV R3, 0xc000 ;  /* 0x0000c0000003b802 */ /* 0x000fe20000000f00 */
[----:B------:R-:W-:Y:S01]  /*20f0*/  ULEA UR17, UR6, UR25, 0x3 ;  /* 0x0000001906117291 */ /* 0x000fe2000f8e18ff */
[----:B-12---:R-:W-:Y:S11]  /*2100*/  @P0 BRA `(.L_x_30) ;  /* 0x0000000000100947 */ /* 0x006ff60003800000 */
[----:B------:R-:W-:Y:S04]  /*2110*/  MOV R0, UR23 ;  /* 0x0000001700007c02 */ /* 0x000fe80008000f00 */
[----:B------:R-:W-:Y:S04]  /*2120*/  SHF.L.U32 R5, R0, 0x1f, RZ ;  /* 0x0000001f00057819 */ /* 0x000fe800000006ff */
[----:B------:R-:W1:Y:S02]  /*2130*/  SYNCS.PHASECHK.TRANS64.TRYWAIT P0, [UR17+0x40], R5 ;  /* 0x00004005ff0075a7 */ /* 0x000e640008001111 */
[----:B-1----:R-:W-:Y:S05]  /*2140*/  @!P0 BRA `(.L_x_31) ;  /* 0x0000007c00a48947 */ /* 0x002fea0003800000 */
.L_x_30:
[----:B------:R2:W-:Y:S01]  /*2150*/  @!P3 SYNCS.ARRIVE.TRANS64 RZ, [UR17], R3 ;  /* 0x00000003ffffb9a7 */ /* 0x0005e20008000011 */
[----:B------:R-:W-:Y:S04]  /*2160*/  ULOP3.LUT UR7, UR33, 0x2, URZ, 0xfc, !UPT ;  /* 0x0000000221077892 */ /* 0x000fe8000f8efcff */
[----:B------:R-:W-:Y:S09]  /*2170*/  UISETP.NE.AND UP0, UPT, UR7, 0x2, UPT ;  /* 0x000000020700788c */ /* 0x000ff2000bf05270 */
[----:B------:R-:W-:Y:S05]  /*2180*/  BRA.U UP0, `(.L_x_32) ;  /* 0x0000000100047547 */ /* 0x000fea000b800000 */
[----:B----4-:R-:W-:Y:S05]  /*2190*/  BPT.TRAP 0x1 ;  /* 0x000000040000795c */ /* 0x010fea0000300000 */
.L_x_32:
[----:B------:R-:W-:Y:S04]  /*21a0*/  BSSY.RECONVERGENT B0, `(.L_x_33) ;  /* 0x0000003000007945 */ /* 0x000fe80003800200 */
[----:B------:R-:W-:Y:S05]  /*21b0*/  @P2 BRA `(.L_x_34) ;  /* 0x0000000000042947 */ /* 0x000fea0003800000 */
[----:B----4-:R-:W-:Y:S05]  /*21c0*/  BPT.TRAP 0x1 ;  /* 0x000000040000795c */ /* 0x010fea0000300000 */
.L_x_34:
[----:B----4-:R-:W-:Y:S05]  /*21d0*/  BSYNC.RECONVERGENT B0 ;  /* 0x0000000000007941 */ /* 0x010fea0003800200 */
.L_x_33:
        /* <DEDUP_REMOVED lines=26> */
[----:B------:R-:W-:Y:S01]  /*2380*/  UIADD3 UR7, UPT, UPT, UR24, 0x1, URZ ;  /* 0x0000000118077890 */ /* 0x000fe2000fffe0ff */
[----:B------:R-:W-:Y:S01]  /*2390*/  UMOV UR40, 0x0 ;  /* 0x0000000000287882 */ /* 0x000fe20000000000 */
[----:B------:R-:W-:Y:S01]  /*23a0*/  UMOV UR41, 0x10000000 ;  /* 0x1000000000297882 */ /* 0x000fe20000000000 */
[----:B------:R-:W-:Y:S01]  /*23b0*/  UMOV UR9, UR17 ;  /* 0x0000001100097c82 */ /* 0x000fe20008000000 */
[----:B------:R2:W-:Y:S01]  /*23c0*/  UTMALDG.4D.IM2COL.2CTA [UR16], [UR30], UR6, desc[UR40] ;  /* 0x000028101e0073b4 */ /* 0x0005e20008259006 */
[----:B------:R-:W-:Y:S04]  /*23d0*/  UMOV UR11, UR18 ;  /* 0x00000012000b7c82 */ /* 0x000fe80008000000 */
[----:B------:R-:W-:Y:S04]  /*23e0*/  @UP2 UIADD3 UR22, UPT, UPT, UR13, URZ, URZ ;  /* 0x000000ff0d162290 */ /* 0x000fe8000fffe0ff */
[----:B------:R-:W-:Y:S01]  /*23f0*/  UISETP.NE.AND UP0, UPT, UR22, UR43, UPT ;  /* 0x0000002b1600728c */ /* 0x000fe2000bf05270 */
[----:B------:R4:W-:Y:S10]  /*2400*/  UTMALDG.4D.2CTA [UR8], [UR28], desc[UR40] ;  /* 0x000028081c0075b4 */ /* 0x0009f40008219000 */
[----:B------:R-:W-:Y:S07]  /*2410*/  @UP0 UIADD3 UR7, UPT, UPT, UR24, URZ, URZ ;  /* 0x000000ff18070290 */ /* 0x000fee000fffe0ff */
[----:B------:R-:W-:Y:S01]  /*2420*/  UMOV UR24, UR7 ;  /* 0x0000000700187c82 */ /* 0x000fe20008000000 */
[----:B--2---:R-:W-:Y:S02]  /*2430*/  UIADD3 UR6, UPT, UPT, UR32, -0x1, URZ ;  /* 0xffffffff20067890 */ /* 0x004fe4000fffe0ff */
[----:B----4-:R-:W-:Y:S02]  /*2440*/  USEL UR13, UR22, URZ, UP0 ;  /* 0x000000ff160d7287 */ /* 0x010fe40008000000 */
[----:B------:R-:W-:Y:S02]  /*2450*/  UISETP.GT.U32.AND UP0, UPT, UR32, 0x1, UPT ;  /* 0x000000012000788c */ /* 0x000fe4000bf04070 */
[----:B------:R-:W-:Y:S01]  /*2460*/  USEL UR12, UR27, URZ, UP2 ;  /* 0x000000ff1b0c7287 */ /* 0x000fe20009000000 */
[----:B------:R-:W-:Y:S01]  /*2470*/  UMOV UR32, UR6 ;  /* 0x0000000600207c82 */ /* 0x000fe20008000000 */
[----:B------:R-:W-:Y:S05]  /*2480*/  UMOV UR6, UR26 ;  /* 0x0000001a00067c82 */ /* 0x000fea0008000000 */
[----:B---3--:R-:W-:Y:S05]  /*2490*/  BRA.U UP0, `(.L_x_35) ;  /* 0xfffffffd00107547 */ /* 0x008fea000b83ffff */
.L_x_29:
[----:B------:R-:W-:Y:S01]  /*24a0*/  SHF.L.U32 R3, R2, 0x1f, RZ ;  /* 0x0000001f02037819 */ /* 0x000fe200000006ff */
[----:B------:R-:W-:-:S03]  /*24b0*/  NOP ;  /* 0x0000000000007918 */ /* 0x000fc60000000000 */
[----:B-12---:R-:W1:Y:S02]  /*24c0*/  SYNCS.PHASECHK.TRANS64.TRYWAIT P0, [UR25+0xd0], R3 ;  /* 0x0000d003ff0075a7 */ /* 0x006e640008001119 */
[----:B-1----:R-:W-:Y:S05]  /*24d0*/  @!P0 BRA `(.L_x_36) ;  /* 0x0000007800d88947 */ /* 0x002fea0003800000 */
.L_x_149:
[----:B------:R-:W2:Y:S01]  /*24e0*/  LDS.128 R4, [UR25+0x110] ;  /* 0x00011019ff047984 */ /* 0x000ea20008000c00 */
[----:B------:R-:W-:Y:S02]  /*24f0*/  UIADD3 UR4, UPT, UPT, UR25, 0xd8, URZ ;  /* 0x000000d819047890 */ /* 0x000fe4000fffe0ff */
[----:B------:R-:W-:Y:S01]  /*2500*/  UISETP.GE.AND UP0, UPT, UR39, 0x1, UPT ;  /* 0x000000012700788c */ /* 0x000fe2000bf06270 */
[----:B------:R-:W-:Y:S01]  /*2510*/  @!PT LDS RZ, [RZ] ;  /* 0x00000000fffff984 */ /* 0x000fe20000000800 */
[----:B------:R-:W-:Y:S01]  /*2520*/  @!PT LDS RZ, [RZ] ;  /* 0x00000000fffff984 */ /* 0x000fe20000000800 */
[----:B------:R-:W-:Y:S01]  /*2530*/  @!PT LDS RZ, [RZ] ;  /* 0x00000000fffff984 */ /* 0x000fe20000000800 */
[----:B------:R-:W-:Y:S01]  /*2540*/  @!PT LDS RZ, [RZ] ;  /* 0x00000000fffff984 */ /* 0x000fe20000000800 */
[----:B------:R3:W-:Y:S06]  /*2550*/  MEMBAR.ALL.CTA ;  /* 0x0000000000007992 */ /* 0x0007ec0000008000 */
[----:B---3--:R-:W3:Y:S01]  /*2560*/  FENCE.VIEW.ASYNC.S ;  /* 0x00000000000073c6 */ /* 0x008ee20000000000 */
[----:B------:R-:W-:-:S09]  /*2570*/  UPRMT UR4, URZ, 0x654, UR4 ;  /* 0x00000654ff047896 */ /* 0x000fd20008000004 */
[----:B---3--:R-:W-:Y:S01]  /*2580*/  SYNCS.ARRIVE.TRANS64.RED.A1T0 RZ, [UR4], RZ ;  /* 0x000000ffffff79a7 */ /* 0x008fe20008100404 */
[----:B--2---:R-:W-:-:S13]  /*2590*/  LOP3.LUT P0, RZ, R6, 0x1, RZ, 0xc0, !PT ;  /* 0x0000000106ff7812 */ /* 0x004fda000780c0ff */
[----:B------:R-:W-:Y:S01]  /*25a0*/  VOTEU.ANY UP1, P0 ;  /* 0x0000000000ff7886 */ /* 0x000fe20000020100 */
[----:B------:R-:W-:-:S13]  /*25b0*/  PLOP3.LUT P0, PT, PT, PT, UP1, 0x80, 0x8 ;  /* 0x000000000008781c */ /* 0x000fda0003f0f018 */
[----:B-1----:R-:W-:Y:S02]  /*25c0*/  @P0 MOV R0, R4 ;  /* 0x0000000400000202 */ /* 0x002fe40000000f00 */
[----:B------:R-:W-:Y:S02]  /*25d0*/  @P0 LOP3.LUT R4, R5, 0xffff, RZ, 0xc0, !PT ;  /* 0x0000ffff05040812 */ /* 0x000fe400078ec0ff */
[----:B------:R-:W-:Y:S02]  /*25e0*/  @P0 R2UR UR6, R0 ;  /* 0x00000000000602ca */ /* 0x000fe400000e0000 */
[----:B------:R-:W-:-:S11]  /*25f0*/  @P0 R2UR UR5, R4 ;  /* 0x00000000040502ca */ /* 0x000fd600000e0000 */
[----:B------:R-:W-:Y:S02]  /*2600*/  @UP1 UMOV UR42, UR6 ;  /* 0x00000006002a1c82 */ /* 0x000fe40008000000 */
[----:B------:R-:W-:Y:S01]  /*2610*/  @UP1 UMOV UR38, UR5 ;  /* 0x0000000500261c82 */ /* 0x000fe20008000000 */
[----:B------:R-:W-:Y:S05]  /*2620*/  BRA.U !UP0, `(.L_x_37) ;  /* 0x0000000108d47547 */ /* 0x000fea000b800000 */
[----:B------:R-:W1:Y:S01]  /*2630*/  LDCU.128 UR16, c[0x0][0xb10] ;  /* 0x00016200ff1077ac */ /* 0x000e620008000c00 */
[----:B------:R-:W2:Y:S01]  /*2640*/  LDCU UR21, c[0x0][0xb20] ;  /* 0x00016400ff1577ac */ /* 0x000ea20008000800 */
[----:B------:R-:W3:Y:S01]  /*2650*/  LDCU UR20, c[0x0][0xb0c] ;  /* 0x00016180ff1477ac */ /* 0x000ee20008000800 */
[----:B------:R-:W4:Y:S01]  /*2660*/  LDCU.64 UR8, c[0x0][0xb28] ;  /* 0x00016500ff0877ac */ /* 0x000f220008000a00 */
[----:B------:R-:W-:Y:S02]  /*2670*/  UISETP.NE.AND UP3, UPT, UR39, 0x1, UPT ;  /* 0x000000012700788c */ /* 0x000fe4000bf65270 */
[----:B-1----:R-:W-:Y:S02]  /*2680*/  UIMAD.WIDE.U32 UR4, UR46, UR19, URZ ;  /* 0x000000132e0472a5 */ /* 0x002fe4000f8e00ff */
[----:B------:R-:W-:Y:S02]  /*2690*/  UIMAD.WIDE.U32 UR6, UR47, UR16, URZ ;  /* 0x000000102f0672a5 */ /* 0x000fe4000f8e00ff */
[----:B------:R-:W-:-:S02]  /*26a0*/  UISETP.NE.AND UP0, UPT, UR18, 0x1, UPT ;  /* 0x000000011200788c */ /* 0x000fc4000bf05270 */
[----:B------:R-:W-:Y:S01]  /*26b0*/  UIMAD.WIDE.U32 UR14, UR38, UR19, URZ ;  /* 0x00000013260e72a5 */ /* 0x000fe2000f8e00ff */
[----:B------:R-:W-:Y:S01]  /*26c0*/  UMOV UR4, UR5 ;  /* 0x0000000500047c82 */ /* 0x000fe20008000000 */
[----:B---3--:R-:W-:Y:S02]  /*26d0*/  UISETP.NE.AND UP2, UPT, UR20, 0x1, UPT ;  /* 0x000000011400788c */ /* 0x008fe4000bf45270 */
[----:B--2---:R-:W-:Y:S02]  /*26e0*/  USHF.R.U32.HI UR5, URZ, UR21, UR4 ;  /* 0x00000015ff057299 */ /* 0x004fe40008011604 */
[----:B------:R-:W-:Y:S01]  /*26f0*/  UIMAD.WIDE.U32 UR12, UR42, UR16, URZ ;  /* 0x000000102a0c72a5 */ /* 0x000fe2000f8e00ff */
[----:B------:R-:W-:Y:S01]  /*2700*/  UMOV UR4, UR7 ;  /* 0x0000000700047c82 */ /* 0x000fe20008000000 */
[----:B------:R-:W-:Y:S02]  /*2710*/  USEL UR5, UR46, UR5, !UP0 ;  /* 0x000000052e057287 */ /* 0x000fe4000c000000 */
[----:B------:R-:W-:-:S02]  /*2720*/  USHF.R.U32.HI UR4, URZ, UR17, UR4 ;  /* 0x00000011ff047299 */ /* 0x000fc40008011604 */
[----:B----4-:R-:W-:Y:S02]  /*2730*/  UIMAD.WIDE.U32 UR10, UR5, UR8, URZ ;  /* 0x00000008050a72a5 */ /* 0x010fe4000f8e00ff */
[----:B------:R-:W-:Y:S01]  /*2740*/  USEL UR6, UR47, UR4, !UP2 ;  /* 0x000000042f067287 */ /* 0x000fe2000d000000 */
[----:B------:R-:W-:Y:S02]  /*2750*/  UMOV UR12, UR13 ;  /* 0x0000000d000c7c82 */ /* 0x000fe40008000000 */
[----:B------:R-:W-:Y:S01]  /*2760*/  UMOV UR4, UR15 ;  /* 0x0000000f00047c82 */ /* 0x000fe20008000000 */
[----:B------:R-:W-:Y:S01]  /*2770*/  UIMAD.WIDE.U32 UR14, UR6, UR8, URZ ;  /* 0x00000008060e72a5 */ /* 0x000fe2000f8e00ff */
[----:B------:R-:W-:Y:S01]  /*2780*/  UMOV UR10, UR11 ;  /* 0x0000000b000a7c82 */ /* 0x000fe20008000000 */
[----:B------:R-:W-:Y:S02]  /*2790*/  USHF.R.U32.HI UR4, URZ, UR21, UR4 ;  /* 0x00000015ff047299 */ /* 0x000fe40008011604 */
[----:B------:R-:W-:-:S03]  /*27a0*/  @UP3 USHF.R.U32.HI UR5, URZ, UR9, UR10 ;  /* 0x00000009ff053299 */ /* 0x000fc6000801160a */
[----:B------:R-:W-:Y:S01]  /*27b0*/  UMOV UR14, UR15 ;  /* 0x0000000f000e7c82 */ /* 0x000fe20008000000 */
[----:B------:R-:W-:Y:S02]  /*27c0*/  USHF.R.U32.HI UR17, URZ, UR17, UR12 ;  /* 0x00000011ff117299 */ /* 0x000fe4000801160c */
[----:B------:R-:W-:Y:S02]  /*27d0*/  USEL UR4, UR38, UR4, !UP0 ;  /* 0x0000000426047287 */ /* 0x000fe4000c000000 */
[----:B------:R-:W-:Y:S02]  /*27e0*/  @UP3 USHF.R.U32.HI UR6, URZ, UR9, UR14 ;  /* 0x00000009ff063299 */ /* 0x000fe4000801160e */
[----:B------:R-:W-:Y:S02]  /*27f0*/  UIMAD UR7, UR39, UR5, URZ ;  /* 0x00000005270772a4 */ /* 0x000fe4000f8e02ff */
[----:B------:R-:W-:Y:S02]  /*2800*/  USEL UR5, UR42, UR17, !UP2 ;  /* 0x000000112a057287 */ /* 0x000fe4000d000000 */
[----:B------:R-:W-:-:S02]  /*2810*/  UIMAD UR10, UR39, UR6, URZ ;  /* 0x00000006270a72a4 */ /* 0x000fc4000f8e02ff */
[----:B------:R-:W-:Y:S02]  /*2820*/  UISETP.GE.AND UP0, UPT, UR4, UR7, UPT ;  /* 0x000000070400728c */ /* 0x000fe4000bf06270 */
[----:B------:R-:W-:Y:S02]  /*2830*/  UIMAD.WIDE.U32 UR12, UR4, UR8, URZ ;  /* 0x00000008040c72a5 */ /* 0x000fe4000f8e00ff */
[----:B------:R-:W-:Y:S02]  /*2840*/  UISETP.GE.OR UP0, UPT, UR5, UR10, UP0 ;  /* 0x0000000a0500728c */ /* 0x000fe40008706670 */
[----:B------:R-:W-:Y:S02]  /*2850*/  UIMAD.WIDE.U32 UR10, UR5, UR8, URZ ;  /* 0x00000008050a72a5 */ /* 0x000fe4000f8e00ff */
[----:B------:R-:W-:Y:S01]  /*2860*/  UIADD3 UR12, UPT, UPT, -UR4, URZ, URZ ;  /* 0x000000ff040c7290 */ /* 0x000fe2000fffe1ff */
[----:B------:R-:W-:Y:S01]  /*2870*/  UMOV UR8, UR13 ;  /* 0x0000000d00087c82 */ /* 0x000fe20008000000 */
[----:B------:R-:W-:-:S02]  /*2880*/  UIADD3 UR10, UPT, UPT, -UR5, URZ, URZ ;  /* 0x000000ff050a7290 */ /* 0x000fc4000fffe1ff */
[----:B------:R-:W-:-:S03]  /*2890*/  USHF.R.U32.HI UR8, URZ, UR9, UR8 ;  /* 0x00000009ff087299 */ /* 0x000fc60008011608 */
[----:B------:R-:W-:Y:S01]  /*28a0*/  @!UP0 UMOV UR7, UR11 ;  /* 0x0000000b00078c82 */ /* 0x000fe20008000000 */
[----:B------:R-:W-:Y:S02]  /*28b0*/  UIMAD UR12, UR18, UR12, UR38 ;  /* 0x0000000c120c72a4 */ /* 0x000fe4000f8e0226 */
[----:B------:R-:W-:Y:S02]  /*28c0*/  USEL UR8, UR4, UR8, !UP3 ;  /* 0x0000000804087287 */ /* 0x000fe4000d800000 */
[----:B------:R-:W-:Y:S02]  /*28d0*/  @!UP0 USHF.R.U32.HI UR7, URZ, UR9, UR7 ;  /* 0x00000009ff078299 */ /* 0x000fe40008011607 */
[----:B------:R-:W-:Y:S02]  /*28e0*/  UIADD3 UR9, UPT, UPT, -UR8, URZ, URZ ;  /* 0x000000ff08097290 */ /* 0x000fe4000fffe1ff */
[----:B------:R-:W-:Y:S02]  /*28f0*/  @!UP0 USEL UR7, UR5, UR7, !UP3 ;  /* 0x0000000705078287 */ /* 0x000fe4000d800000 */
[----:B------:R-:W-:-:S02]  /*2900*/  UIMAD UR9, UR39, UR9, UR4 ;  /* 0x00000009270972a4 */ /* 0x000fc4000f8e0204 */
[----:B------:R-:W-:Y:S02]  /*2910*/  @!UP0 UIADD3 UR8, UPT, UPT, UR8, -UR7, URZ ;  /* 0x8000000708088290 */ /* 0x000fe4000fffe0ff */
[----:B------:R-:W-:Y:S02]  /*2920*/  @!UP0 UIMAD UR7, UR9, UR6, UR7 ;  /* 0x00000006090782a4 */ /* 0x000fe4000f8e0207 */
[----:B------:R-:W-:Y:S02]  /*2930*/  @!UP0 UIMAD UR4, UR39, UR8, UR5 ;  /* 0x00000008270482a4 */ /* 0x000fe4000f8e0205 */
[----:B------:R-:W-:Y:S02]  /*2940*/  UIMAD UR6, UR20, UR10, UR42 ;  /* 0x0000000a140672a4 */ /* 0x000fe4000f8e022a */
[----:B------:R-:W-:Y:S01]  /*2950*/  UIMAD UR38, UR4, UR18, UR12 ;  /* 0x00000012042672a4 */ /* 0x000fe2000f8e020c */
[----:B------:R-:W-:Y:S02]  /*2960*/  @!UP0 UMOV UR5, UR7 ;  /* 0x0000000700058c82 */ /* 0x000fe40008000000 */
[----:B------:R-:W-:-:S12]  /*2970*/  UIMAD UR42, UR5, UR20, UR6 ;  /* 0x00000014052a72a4 */ /* 0x000fd8000f8e0206 */
.L_x_37:
[----:B------:R-:W1:Y:S02]  /*2980*/  LDCU UR4, c[0x0][0xb30] ;  /* 0x00016600ff0477ac */ /* 0x000e640008000800 */
[----:B-1----:R-:W-:-:S09]  /*2990*/  UISETP.NE.AND UP0, UPT, UR4, 0x1, UPT ;  /* 0x000000010400788c */ /* 0x002fd2000bf05270 */
[----:B------:R-:W-:Y:S05]  /*29a0*/  BRA.U UP0, `(.L_x_38) ;  /* 0x0000000100447547 */ /* 0x000fea000b800000 */
[----:B------:R-:W1:Y:S01]  /*29b0*/  LDCU.128 UR8, c[0x0][0xb10] ;  /* 0x00016200ff0877ac */ /* 0x000e620008000c00 */
[----:B------:R-:W2:Y:S01]  /*29c0*/  LDCU UR12, c[0x0][0xb0c] ;  /* 0x00016180ff0c77ac */ /* 0x000ea20008000800 */
[----:B------:R-:W3:Y:S01]  /*29d0*/  LDCU UR13, c[0x0][0xb20] ;  /* 0x00016400ff0d77ac */ /* 0x000ee20008000800 */
[----:B-1----:R-:W-:Y:S02]  /*29e0*/  UIMAD.WIDE.U32 UR6, UR42, UR8, URZ ;  /* 0x000000082a0672a5 */ /* 0x002fe4000f8e00ff */
[----:B------:R-:W-:Y:S02]  /*29f0*/  UIMAD.WIDE.U32 UR4, UR38, UR11, URZ ;  /* 0x0000000b260472a5 */ /* 0x000fe4000f8e00ff */
[----:B--2---:R-:W-:Y:S02]  /*2a00*/  UISETP.NE.AND UP2, UPT, UR12, 0x1, UPT ;  /* 0x000000010c00788c */ /* 0x004fe4000bf45270 */
[----:B------:R-:W-:Y:S01]  /*2a10*/  UISETP.NE.AND UP0, UPT, UR10, 0x1, UPT ;  /* 0x000000010a00788c */ /* 0x000fe2000bf05270 */
[----:B------:R-:W-:-:S02]  /*2a20*/  UMOV UR6, UR7 ;  /* 0x0000000700067c82 */ /* 0x000fc40008000000 */
[----:B------:R-:W-:Y:S01]  /*2a30*/  UMOV UR4, UR5 ;  /* 0x0000000500047c82 */ /* 0x000fe20008000000 */
[----:B------:R-:W-:Y:S02]  /*2a40*/  USHF.R.U32.HI UR6, URZ, UR9, UR6 ;  /* 0x00000009ff067299 */ /* 0x000fe40008011606 */
[----:B---3--:R-:W-:Y:S02]  /*2a50*/  USHF.R.U32.HI UR4, URZ, UR13, UR4 ;  /* 0x0000000dff047299 */ /* 0x008fe40008011604 */
[----:B------:R-:W-:Y:S02]  /*2a60*/  USEL UR5, UR42, UR6, !UP2 ;  /* 0x000000062a057287 */ /* 0x000fe4000d000000 */
[----:B------:R-:W-:-:S04]  /*2a70*/  USEL UR4, UR38, UR4, !UP0 ;  /* 0x0000000426047287 */ /* 0x000fc8000c000000 */
[----:B------:R-:W-:Y:S02]  /*2a80*/  UIADD3 UR6, UPT, UPT, UR5, -UR4, URZ ;  /* 0x8000000405067290 */ /* 0x000fe4000fffe0ff */
[----:B------:R-:W-:Y:S02]  /*2a90*/  UIADD3 UR4, UPT, UPT, -UR5, UR4, URZ ;  /* 0x0000000405047290 */ /* 0x000fe4000fffe1ff */
[----:B------:R-:W-:Y:S02]  /*2aa0*/  UIMAD UR38, UR6, UR10, UR38 ;  /* 0x0000000a062672a4 */ /* 0x000fe4000f8e0226 */
[----:B------:R-:W-:-:S12]  /*2ab0*/  UIMAD UR42, UR4, UR12, UR42 ;  /* 0x0000000c042a72a4 */ /* 0x000fd8000f8e022a */
.L_x_38:
[----:B------:R-:W-:Y:S01]  /*2ac0*/  R2UR UR5, R96 ;  /* 0x00000000600572ca */ /* 0x000fe200000e0000 */
[----:B------:R-:W-:Y:S01]  /*2ad0*/  UMOV UR27, UR34 ;  /* 0x00000022001b7c82 */ /* 0x000fe20008000000 */
[----:B------:R-:W-:Y:S02]  /*2ae0*/  R2UR UR4, R95 ;  /* 0x000000005f0472ca */ /* 0x000fe400000e0000 */
[----:B------:R-:W-:Y:S02]  /*2af0*/  PLOP3.LUT P1, PT, PT, PT, PT, 0x80, 0x8 ;  /* 0x000000000008781c */ /* 0x000fe40003f2f070 */
[----:B------:R-:W-:-:S07]  /*2b00*/  LOP3.LUT R2, R2, 0x1, RZ, 0x3c, !PT ;  /* 0x0000000102027812 */ /* 0x000fce00078e3cff */
[----:B------:R-:W-:Y:S02]  /*2b10*/  UIADD3 UR51, UPT, UPT, UR42, UR5, URZ ;  /* 0x000000052a337290 */ /* 0x000fe4000fffe0ff */
[----:B------:R-:W-:Y:S01]  /*2b20*/  UIADD3 UR21, UPT, UPT, UR38, UR4, URZ ;  /* 0x0000000426157290 */ /* 0x000fe2000fffe0ff */
[----:B------:R-:W-:Y:S11]  /*2b30*/  BRA.U UP1, `(.L_x_39) ;  /* 0xffffffed013c7547 */ /* 0x000ff6000b83ffff */
[----:B------:R-:W-:Y:S01]  /*2b40*/  UIADD3 UR25, UPT, UPT, UR25, 0x40, URZ ;  /* 0x0000004019197890 */ /* 0x000fe2000fffe0ff */
[----:B------:R-:W-:-:S03]  /*2b50*/  MOV R3, UR23 ;  /* 0x0000001700037c02 */ /* 0x000fc60008000f00 */
[----:B------:R-:W-:Y:S01]  /*2b60*/  ULEA UR4, UR26, UR25, 0x3 ;  /* 0x000000191a047291 */ /* 0x000fe2000f8e18ff */
[----:B------:R-:W-:-:S08]  /*2b70*/  SHF.L.U32 R3, R3, 0x1f, RZ ;  /* 0x0000001f03037819 */ /* 0x000fd000000006ff */
[----:B------:R-:W1:Y:S02]  /*2b80*/  SYNCS.PHASECHK.TRANS64.TRYWAIT P0, [UR4], R3 ;  /* 0x00000003ff0075a7 */ /* 0x000e640008001104 */
[----:B-1----:R-:W-:Y:S05]  /*2b90*/  @!P0 BRA `(.L_x_40) ;  /* 0x0000007400408947 */ /* 0x002fea0003800000 */
.L_x_151:
[----:B------:R-:W-:-:S04]  /*2ba0*/  UIADD3 UR4, UPT, UPT, UR26, 0x1, URZ ;  /* 0x000000011a047890 */ /* 0x000fc8000fffe0ff */
[----:B------:R-:W-:-:S04]  /*2bb0*/  UISETP.NE.AND UP0, UPT, UR4, 0x8, UPT ;  /* 0x000000080400788c */ /* 0x000fc8000bf05270 */
[----:B------:R-:W-:Y:S02]  /*2bc0*/  USEL UR5, URZ, 0x1, UP0 ;  /* 0x00000001ff057887 */ /* 0x000fe40008000000 */
[----:B------:R-:W-:Y:S02]  /*2bd0*/  USEL UR4, UR4, URZ, UP0 ;  /* 0x000000ff04047287 */ /* 0x000fe40008000000 */
[----:B------:R-:W-:Y:S02]  /*2be0*/  ULOP3.LUT UR6, UR23, UR5, URZ, 0x3c, !UPT ;  /* 0x0000000517067292 */ /* 0x000fe4000f8e3cff */
[----:B------:R-:W-:-:S04]  /*2bf0*/  ULEA UR5, UR4, UR25, 0x3 ;  /* 0x0000001904057291 */ /* 0x000fc8000f8e18ff */
[----:B-1----:R-:W-:-:S04]  /*2c00*/  MOV R3, UR6 ;  /* 0x0000000600037c02 */ /* 0x002fc80008000f00 */
[----:B------:R-:W-:-:S04]  /*2c10*/  SHF.L.U32 R3, R3, 0x1f, RZ ;  /* 0x0000001f03037819 */ /* 0x000fc800000006ff */
[----:B------:R-:W1:Y:S02]  /*2c20*/  SYNCS.PHASECHK.TRANS64.TRYWAIT P0, [UR5], R3 ;  /* 0x00000003ff0075a7 */ /* 0x000e640008001105 */
[----:B-1----:R-:W-:Y:S05]  /*2c30*/  @!P0 BRA `(.L_x_41) ;  /* 0x0000007400308947 */ /* 0x002fea0003800000 */
.L_x_153:
        /* <DEDUP_REMOVED lines=10> */
.L_x_155:
        /* <DEDUP_REMOVED lines=10> */
.L_x_157:
        /* <DEDUP_REMOVED lines=10> */
.L_x_159:
        /* <DEDUP_REMOVED lines=10> */
.L_x_161:
        /* <DEDUP_REMOVED lines=10> */
.L_x_163:
[----:B------:R-:W-:-:S04]  /*2f60*/  UIADD3 UR4, UPT, UPT, UR4, 0x1, URZ ;  /* 0x0000000104047890 */ /* 0x000fc8000fffe0ff */
[----:B------:R-:W-:-:S04]  /*2f70*/  UISETP.NE.AND UP0, UPT, UR4, 0x8, UPT ;  /* 0x000000080400788c */ /* 0x000fc8000bf05270 */
[----:B------:R-:W-:Y:S02]  /*2f80*/  USEL UR5, URZ, 0x1, UP0 ;  /* 0x00000001ff057887 */ /* 0x000fe40008000000 */
[----:B------:R-:W-:Y:S02]  /*2f90*/  USEL UR4, UR4, URZ, UP0 ;  /* 0x000000ff04047287 */ /* 0x000fe40008000000 */
[----:B------:R-:W-:Y:S02]  /*2fa0*/  ULOP3.LUT UR5, UR6, UR5, URZ, 0x3c, !UPT ;  /* 0x0000000506057292 */ /* 0x000fe4000f8e3cff */
[----:B------:R-:W-:-:S04]  /*2fb0*/  ULEA UR4, UR4, UR25, 0x3 ;  /* 0x0000001904047291 */ /* 0x000fc8000f8e18ff */
[----:B------:R-:W-:Y:S02]  /*2fc0*/  IMAD.U32 R2, RZ, RZ, UR5 ;  /* 0x00000005ff027e24 */ /* 0x000fe4000f8e00ff */
[----:B-1----:R-:W-:-:S03]  /*2fd0*/  MOV R0, UR4 ;  /* 0x0000000400007c02 */ /* 0x002fc60008000f00 */
[----:B------:R-:W-:-:S07]  /*2fe0*/  SHF.L.U32 R3, R2, 0x1f, RZ ;  /* 0x0000001f02037819 */ /* 0x000fce00000006ff */
.L_x_47:
[----:B-1----:R1:W2:Y:S02]  /*2ff0*/  SYNCS.PHASECHK.TRANS64.TRYWAIT P0, [R0+URZ], R3 ;  /* 0x00000003000075a7 */ /* 0x0022a400080011ff */
[----:B--2---:R-:W-:Y:S05]  /*3000*/  @!P0 NANOSLEEP.SYNCS 0x989680 ;  /* 0x009896800000895d */ /* 0x004fea0003900000 */
[----:B------:R-:W2:Y:S02]  /*3010*/  @!P0 SYNCS.PHASECHK.TRANS64 P0, [R0+URZ], R3 ;  /* 0x00000003000085a7 */ /* 0x000ea400080010ff */
[----:B--2---:R-:W-:Y:S05]  /*3020*/  @P0 EXIT ;  /* 0x000000000000094d */ /* 0x004fea0003800000 */
[----:B------:R-:W-:Y:S05]  /*3030*/  BRA `(.L_x_47) ;  /* 0xfffffffc00ec7947 */ /* 0x000fea000383ffff */
.L_x_21:
[----:B------:R-:W2:Y:S02]  /*3040*/  S2UR UR4, SR_CgaCtaId ;  /* 0x00000000000479c3 */ /* 0x000ea40000008800 */
[----:B--2---:R-:W-:-:S04]  /*3050*/  UISETP.NE.AND UP0, UPT, UR4, URZ, UPT ;  /* 0x000000ff0400728c */ /* 0x004fc8000bf05270 */
[----:B------:R-:W-:-:S09]  /*3060*/  UISETP.NE.OR UP0, UPT, UR18, 0x1, UP0 ;  /* 0x000000011200788c */ /* 0x000fd20008705670 */
[----:B------:R-:W-:Y:S05]  /*3070*/  BRA.U UP0, `(.L_x_48) ;  /* 0x0000000100b47547 */ /* 0x000fea000b800000 */
[----:B------:R-:W2:Y:S01]  /*3080*/  S2UR UR5, SR_CgaCtaId ;  /* 0x00000000000579c3 */ /* 0x000ea20000008800 */
[----:B------:R-:W-:Y:S01]  /*3090*/  UMOV UR4, 0x400 ;  /* 0x0000040000047882 */ /* 0x000fe20000000000 */
[----:B------:R-:W-:Y:S01]  /*30a0*/  HFMA2 R2, -RZ, RZ, 0, 5.9604644775390625e-08 ;  /* 0x00000001ff027431 */ /* 0x000fe200000001ff */
[----:B------:R-:W-:Y:S01]  /*30b0*/  ISETP.GE.U32.AND P0, PT, R3, 0x2, PT ;  /* 0x000000020300780c */ /* 0x000fe20003f06070 */
[----:B------:R-:W-:Y:S01]  /*30c0*/  IMAD.MOV.U32 R8, RZ, RZ, RZ ;  /* 0x000000ffff087224 */ /* 0x000fe200078e00ff */
[----:B--2---:R-:W-:-:S04]  /*30d0*/  ULEA UR4, UR5, UR4, 0x18 ;  /* 0x0000000405047291 */ /* 0x004fc8000f8ec0ff */
[----:B------:R-:W-:Y:S02]  /*30e0*/  UIADD3 UR5, UPT, UPT, UR4, 0xd8, URZ ;  /* 0x000000d804057890 */ /* 0x000fe4000fffe0ff */
[----:B------:R-:W-:Y:S02]  /*30f0*/  UIADD3 UR8, UPT, UPT, UR4, 0xd0, URZ ;  /* 0x000000d004087890 */ /* 0x000fe4000fffe0ff */
[----:B------:R-:W-:-:S12]  /*3100*/  UPRMT UR5, URZ, 0x654, UR5 ;  /* 0x00000654ff057896 */ /* 0x000fd80008000005 */
.L_x_51:
[----:B------:R-:W-:Y:S01]  /*3110*/  SHF.L.U32 R7, R2, 0x1f, RZ ;  /* 0x0000001f02077819 */ /* 0x000fe200000006ff */
[----:B------:R-:W-:Y:S02]  /*3120*/  IMAD.U32 R4, RZ, RZ, UR8 ;  /* 0x00000008ff047e24 */ /* 0x000fe4000f8e00ff */
[----:B------:R-:W-:Y:S01]  /*3130*/  @!P0 IMAD.MOV.U32 R5, RZ, RZ, 0x10 ;  /* 0x00000010ff058424 */ /* 0x000fe200078e00ff */
[----:B------:R-:W2:Y:S02]  /*3140*/  SYNCS.PHASECHK.TRANS64.TRYWAIT P1, [UR4+0xd8], R7 ;  /* 0x0000d807ff0075a7 */ /* 0x000ea40008021104 */
[----:B------:R-:W-:-:S04]  /*3150*/  PRMT R9, R3, 0x654, R4 ;  /* 0x0000065403097816 */ /* 0x000fc80000000004 */
[----:B------:R-:W-:Y:S01]  /*3160*/  SEL R0, R9, R0, !P0 ;  /* 0x0000000009007207 */ /* 0x000fe20004000000 */
[----:B--2---:R-:W-:Y:S06]  /*3170*/  @!P1 BRA `(.L_x_49) ;  /* 0x0000007000709947 */ /* 0x004fec0003800000 */
.L_x_165:
[----:B------:R-:W-:Y:S01]  /*3180*/  UIADD3 UR6, UPT, UPT, UR4, 0x110, URZ ;  /* 0x0000011004067890 */ /* 0x000fe2000fffe0ff */
[----:B------:R3:W-:Y:S01]  /*3190*/  @!P0 SYNCS.ARRIVE.TRANS64.RED RZ, [R0+URZ], R5 ;  /* 0x0000000500ff89a7 */ /* 0x0007e200080004ff */
[----:B------:R-:W-:Y:S01]  /*31a0*/  UIADD3 UR7, UPT, UPT, UR4, 0xd0, URZ ;  /* 0x000000d004077890 */ /* 0x000fe2000fffe0ff */
[----:B------:R-:W-:-:S08]  /*31b0*/  LOP3.LUT R2, R2, 0x1, RZ, 0x3c, !PT ;  /* 0x0000000102027812 */ /* 0x000fd000078e3cff */
[----:B------:R-:W-:Y:S06]  /*31c0*/  UGETNEXTWORKID.BROADCAST [UR6], [UR7] ;  /* 0x00000000060073ca */ /* 0x000fec0008000100 */
[----:B---3--:R-:W-:-:S04]  /*31d0*/  SHF.L.U32 R5, R8, 0x1f, RZ ;  /* 0x0000001f08057819 */ /* 0x008fc800000006ff */
[----:B------:R-:W3:Y:S02]  /*31e0*/  SYNCS.PHASECHK.TRANS64.TRYWAIT P1, [UR4+0xd0], R5 ;  /* 0x0000d005ff0075a7 */ /* 0x000ee40008021104 */
[----:B---3--:R-:W-:Y:S05]  /*31f0*/  @!P1 BRA `(.L_x_50) ;  /* 0x0000007000689947 */ /* 0x008fea0003800000 */
.L_x_167:
[----:B--2---:R-:W2:Y:S01]  /*3200*/  LDS.128 R4, [UR4+0x110] ;  /* 0x00011004ff047984 */ /* 0x004ea20008000c00 */
[----:B------:R-:W-:Y:S01]  /*3210*/  LOP3.LUT R8, R8, 0x1, RZ, 0x3c, !PT ;  /* 0x0000000108087812 */ /* 0x000fe200078e3cff */
[----:B------:R-:W-:Y:S01]  /*3220*/  @!PT LDS RZ, [RZ] ;  /* 0x00000000fffff984 */ /* 0x000fe20000000800 */
[----:B------:R-:W-:Y:S01]  /*3230*/  @!PT LDS RZ, [RZ] ;  /* 0x00000000fffff984 */ /* 0x000fe20000000800 */
[----:B------:R-:W-:Y:S01]  /*3240*/  @!PT LDS RZ, [RZ] ;  /* 0x00000000fffff984 */ /* 0x000fe20000000800 */
[----:B------:R-:W-:Y:S01]  /*3250*/  @!PT LDS RZ, [RZ] ;  /* 0x00000000fffff984 */ /* 0x000fe20000000800 */
[----:B------:R3:W-:Y:S06]  /*3260*/  MEMBAR.ALL.CTA ;  /* 0x0000000000007992 */ /* 0x0007ec0000008000 */
[----:B---3--:R-:W3:Y:S02]  /*3270*/  FENCE.VIEW.ASYNC.S ;  /* 0x00000000000073c6 */ /* 0x008ee40000000000 */
[----:B---3--:R-:W-:Y:S01]  /*3280*/  SYNCS.ARRIVE.TRANS64.RED.A1T0 RZ, [UR5], RZ ;  /* 0x000000ffffff79a7 */ /* 0x008fe20008100405 */
[----:B--2---:R-:W-:-:S13]  /*3290*/  LOP3.LUT P1, RZ, R6, 0x1, RZ, 0xc0, !PT ;  /* 0x0000000106ff7812 */ /* 0x004fda000782c0ff */
[----:B------:R-:W-:Y:S05]  /*32a0*/  @P1 BRA `(.L_x_51) ;  /* 0xfffffffc00981947 */ /* 0x000fea000383ffff */
[----:B------:R-:W-:-:S04]  /*32b0*/  SHF.L.U32 R0, R2, 0x1f, RZ ;  /* 0x0000001f02007819 */ /* 0x000fc800000006ff */
[----:B------:R-:W2:Y:S02]  /*32c0*/  SYNCS.PHASECHK.TRANS64 P0, [UR4+0xd8], R0 ;  /* 0x0000d800ff0075a7 */ /* 0x000ea40008001004 */
[----:B-12---:R-:W-:Y:S05]  /*32d0*/  @P0 EXIT ;  /* 0x000000000000094d */ /* 0x006fea0003800000 */
[----:B------:R-:W-:-:S07]  /*32e0*/  MOV R0, UR4 ;  /* 0x0000000400007c02 */ /* 0x000fce0008000f00 */
.L_x_52:
[----:B-1----:R-:W-:-:S04]  /*32f0*/  SHF.L.U32 R3, R2, 0x1f, RZ ;  /* 0x0000001f02037819 */ /* 0x002fc800000006ff */
[----:B------:R1:W2:Y:S03]  /*3300*/  SYNCS.PHASECHK.TRANS64.TRYWAIT P0, [R0+URZ+0xd8], R3 ;  /* 0x0000d803000075a7 */ /* 0x0002a600080011ff */
[----:B--2---:R-:W-:Y:S05]  /*3310*/  @!P0 NANOSLEEP.SYNCS 0x989680 ;  /* 0x009896800000895d */ /* 0x004fea0003900000 */
[----:B------:R-:W2:Y:S02]  /*3320*/  @!P0 SYNCS.PHASECHK.TRANS64 P0, [R0+URZ+0xd8], R3 ;  /* 0x0000d803000085a7 */ /* 0x000ea400080010ff */
[----:B--2---:R-:W-:Y:S05]  /*3330*/  @P0 EXIT ;  /* 0x000000000000094d */ /* 0x004fea0003800000 */
[----:B------:R-:W-:Y:S05]  /*3340*/  BRA `(.L_x_52) ;  /* 0xfffffffc00e87947 */ /* 0x000fea000383ffff */
.L_x_48:
[----:B------:R-:W-:Y:S05]  /*3350*/  BRA.U UP4, `(.L_x_53) ;  /* 0x0000001104a07547 */ /* 0x000fea000b800000 */
[----:B------:R-:W2:Y:S01]  /*3360*/  S2UR UR4, SR_CgaCtaId ;  /* 0x00000000000479c3 */ /* 0x000ea20000008800 */
[----:B------:R-:W-:Y:S01]  /*3370*/  UMOV UR5, 0x40 ;  /* 0x0000004000057882 */ /* 0x000fe20000000000 */
[----:B------:R-:W-:Y:S01]  /*3380*/  NOP ;  /* 0x0000000000007918 */ /* 0x000fe20000000000 */
[----:B------:R-:W-:Y:S01]  /*3390*/  UMOV UR6, 0x400 ;  /* 0x0000040000067882 */ /* 0x000fe20000000000 */
[----:B--2---:R-:W-:Y:S02]  /*33a0*/  ULEA UR5, UR4, UR5, 0x18 ;  /* 0x0000000504057291 */ /* 0x004fe4000f8ec0ff */
[----:B------:R-:W-:-:S07]  /*33b0*/  ULEA UR6, UR4, UR6, 0x18 ;  /* 0x0000000604067291 */ /* 0x000fce000f8ec0ff */
[----:B------:R-:W2:Y:S02]  /*33c0*/  LDS.U8 R3, [UR5+0x1c] ;  /* 0x00001c05ff037984 */ /* 0x000ea40008000000 */
[----:B--2---:R-:W-:-:S13]  /*33d0*/  ISETP.NE.AND P0, PT, R3, RZ, PT ;  /* 0x000000ff0300720c */ /* 0x004fda0003f05270 */
[----:B------:R-:W-:Y:S05]  /*33e0*/  @P0 BRA `(.L_x_54) ;  /* 0x0000000400080947 */ /* 0x000fea0003800000 */
[----:B------:R-:W-:Y:S02]  /*33f0*/  UISETP.NE.U32.AND UP1, UPT, UR38, 0x1, UPT ;  /* 0x000000012600788c */ /* 0x000fe4000bf25070 */
[----:B------:R-:W-:-:S07]  /*3400*/  UIADD3 UR7, UPT, UPT, UR5, 0x8, URZ ;  /* 0x0000000805077890 */ /* 0x000fce000fffe0ff */
[----:B------:R-:W-:Y:S05]  /*3410*/  BRA.U !UP1, `(.L_x_55) ;  /* 0x00000001099c7547 */ /* 0x000fea000b800000 */
[----:B------:R-:W-:Y:S01]  /*3420*/  ELECT P0, URZ, PT ;  /* 0x0000000000ff782f */ /* 0x000fe20003800000 */
[----:B------:R-:W-:-:S12]  /*3430*/  BSSY B0, `(.L_x_55) ;  /* 0x0000025000007945 */ /* 0x000fd80003800000 */
[----:B------:R-:W-:Y:S05]  /*3440*/  @!P0 BRA `(.L_x_56) ;  /* 0x00000000008c8947 */ /* 0x000fea0003800000 */
[----:B------:R-:W-:-:S05]  /*3450*/  UMOV UR4, 0x10 ;  /* 0x0000001000047882 */ /* 0x000fca0000000000 */
[----:B------:R-:W-:Y:S04]  /*3460*/  DEPBAR.LE SB2, 0x36 ;  /* 0x0000ad800000791a */ /* 0x000fe80000000000 */
[----:B------:R-:W2:Y:S02]  /*3470*/  UTCATOMSWS.2CTA.FIND_AND_SET.ALIGN UP0, UR4, UR4 ;  /* 0x00000004000475e3 */ /* 0x000ea40008200800 */
[----:B--2---:R-:W-:Y:S01]  /*3480*/  MOV R10, UR4 ;  /* 0x00000004000a7c02 */ /* 0x004fe20008000f00 */
[----:B------:R-:W-:Y:S06]  /*3490*/  BRA.U UP0, `(.L_x_57) ;  /* 0x0000000100187547 */ /* 0x000fec000b800000 */
.L_x_58:
[----:B------:R-:W-:Y:S05]  /*34a0*/  NANOSLEEP 0x64 ;  /* 0x000000640000795d */ /* 0x000fea0003800000 */
[----:B------:R-:W-:-:S05]  /*34b0*/  UMOV UR4, 0x10 ;  /* 0x0000001000047882 */ /* 0x000fca0000000000 */
[----:B------:R-:W-:Y:S04]  /*34c0*/  DEPBAR.LE SB2, 0x36 ;  /* 0x0000ad800000791a */ /* 0x000fe80000000000 */
[----:B------:R-:W2:Y:S02]  /*34d0*/  UTCATOMSWS.2CTA.FIND_AND_SET.ALIGN UP0, UR4, UR4 ;  /* 0x00000004000475e3 */ /* 0x000ea40008200800 */
[----:B--2---:R-:W-:Y:S01]  /*34e0*/  MOV R10, UR4 ;  /* 0x00000004000a7c02 */ /* 0x004fe20008000f00 */
[----:B------:R-:W-:Y:S05]  /*34f0*/  BRA.U !UP0, `(.L_x_58) ;  /* 0xfffffffd08e87547 */ /* 0x000fea000b83ffff */
.L_x_57:
[----:B------:R-:W2:Y:S01]  /*3500*/  LDS R6, [UR5+0x10] ;  /* 0x00001005ff067984 */ /* 0x000ea20008000800 */
[----:B------:R-:W-:Y:S01]  /*3510*/  IMAD.U32 R3, RZ, RZ, UR6 ;  /* 0x00000006ff037e24 */ /* 0x000fe2000f8e00ff */
[----:B------:R-:W-:-:S03]  /*3520*/  MOV R4, UR37 ;  /* 0x0000002500047c02 */ /* 0x000fc60008000f00 */
[----:B------:R-:W-:Y:S01]  /*3530*/  VIADD R3, R3, 0x120 ;  /* 0x0000012003037836 */ /* 0x000fe20000000000 */
[----:B--2---:R-:W-:-:S04]  /*3540*/  SHF.L.U32 R6, R6, 0x1f, RZ ;  /* 0x0000001f06067819 */ /* 0x004fc800000006ff */
[----:B------:R-:W2:Y:S02]  /*3550*/  SYNCS.PHASECHK.TRANS64.TRYWAIT P0, [UR5+0x8], R6 ;  /* 0x00000806ff0075a7 */ /* 0x000ea40008001105 */
[----:B--2---:R-:W-:Y:S05]  /*3560*/  @P0 BRA `(.L_x_59) ;  /* 0x0000000000080947 */ /* 0x004fea0003800000 */
[----:B------:R-:W2:Y:S02]  /*3570*/  SYNCS.PHASECHK.TRANS64.TRYWAIT P0, [UR5+0x8], R6 ;  /* 0x00000806ff0075a7 */ /* 0x000ea40008001105 */
[----:B--2---:R-:W-:Y:S05]  /*3580*/  @!P0 BRA `(.L_x_60) ;  /* 0x0000006c009c8947 */ /* 0x004fea0003800000 */
.L_x_59:
[----:B------:R-:W-:Y:S01]  /*3590*/  PRMT R4, R4, 0x654, R3 ;  /* 0x0000065404047816 */ /* 0x000fe20000000003 */
[----:B------:R-:W-:Y:S01]  /*35a0*/  HFMA2 R3, -RZ, RZ, 0, 5.9604644775390625e-08 ;  /* 0x00000001ff037431 */ /* 0x000fe200000001ff */
[----:B------:R-:W-:Y:S01]  /*35b0*/  UPRMT UR4, UR37, 0x654, UR7 ;  /* 0x0000065425047896 */ /* 0x000fe20008000007 */
[----:B------:R-:W-:Y:S02]  /*35c0*/  IMAD.MOV.U32 R7, RZ, RZ, 0xffff ;  /* 0x0000ffffff077424 */ /* 0x000fe400078e00ff */
[----:B--2---:R-:W-:Y:S02]  /*35d0*/  IMAD.MOV.U32 R6, RZ, RZ, 0x4 ;  /* 0x00000004ff067424 */ /* 0x004fe400078e00ff */
[----:B------:R-:W-:Y:S01]  /*35e0*/  IMAD.SHL.U32 R9, R10, 0x20, RZ ;  /* 0x000000200a097824 */ /* 0x000fe200078e00ff */
[----:B------:R-:W-:Y:S02]  /*35f0*/  MOV R5, UR4 ;  /* 0x0000000400057c02 */ /* 0x000fe40008000f00 */
[-C--:B------:R-:W-:Y:S01]  /*3600*/  SHF.L.U32 R8, R7, R10.reuse, RZ ;  /* 0x0000000a07087219 */ /* 0x080fe200000006ff */
[----:B------:R2:W-:Y:S01]  /*3610*/  SYNCS.ARRIVE.TRANS64.RED RZ, [UR4], R6 ;  /* 0x00000006ffff79a7 */ /* 0x0005e20008000404 */
[----:B------:R-:W-:Y:S01]  /*3620*/  SHF.L.U32 R7, R3, R10, RZ ;  /* 0x0000000a03077219 */ /* 0x000fe200000006ff */
[----:B------:R2:W-:Y:S04]  /*3630*/  STS [UR6+0x120], R9 ;  /* 0x00012009ff007988 */ /* 0x0005e80008000806 */
[----:B------:R2:W-:Y:S04]  /*3640*/  STAS [R4.64], R10 ;  /* 0x0000000a04007dbd */ /* 0x0005e8000c0008ff */
[----:B------:R2:W-:Y:S04]  /*3650*/  ATOMS.OR RZ, [UR5+0x14], R8 ;  /* 0x00001408ffff798c */ /* 0x0005e8000b000005 */
[----:B------:R2:W-:Y:S04]  /*3660*/  ATOMS.OR RZ, [UR5+0x18], R7 ;  /* 0x00001807ffff798c */ /* 0x0005e8000b000005 */
[----:B------:R2:W-:Y:S02]  /*3670*/  ATOMS.XOR RZ, [UR5+0x10], R3 ;  /* 0x00001003ffff798c */ /* 0x0005e4000b800005 */
.L_x_56:
[----:B-1----:R-:W-:Y:S05]  /*3680*/  BSYNC B0 ;  /* 0x0000000000007941 */ /* 0x002fea0003800000 */
.L_x_55:
[----:B------:R-:W-:Y:S05]  /*3690*/  BRA.U UP1, `(.L_x_61) ;  /* 0x00000001016c7547 */ /* 0x000fea000b800000 */
[----:B------:R-:W-:-:S03]  /*36a0*/  UMOV UR4, 0xffffffff ;  /* 0xffffffff00047882 */ /* 0x000fc60000000000 */
[----:B------:R-:W-:Y:S05]  /*36b0*/  BRA.DIV UR4, `(.L_x_62) ;  /* 0x0000006e04687947 */ /* 0x000fea000b800000 */
[----:B------:R-:W-:-:S13]  /*36c0*/  ELECT P6, URZ, PT ;  /* 0x0000000000ff782f */ /* 0x000fda00038c0000 */
.L_x_170:
[----:B------:R-:W-:Y:S05]  /*36d0*/  @!P6 BRA `(.L_x_61) ;  /* 0x00000000005ce947 */ /* 0x000fea0003800000 */
[----:B--2---:R-:W2:Y:S02]  /*36e0*/  LDS R4, [UR5+0x10] ;  /* 0x00001005ff047984 */ /* 0x004ea40008000800 */
[----:B--2---:R-:W-:-:S04]  /*36f0*/  SHF.L.U32 R4, R4, 0x1f, RZ ;  /* 0x0000001f04047819 */ /* 0x004fc800000006ff */
[----:B------:R-:W2:Y:S02]  /*3700*/  SYNCS.PHASECHK.TRANS64.TRYWAIT P0, [UR5+0x8], R4 ;  /* 0x00000804ff0075a7 */ /* 0x000ea40008001105 */
[----:B--2---:R-:W-:Y:S05]  /*3710*/  @P0 BRA `(.L_x_63) ;  /* 0x0000000000080947 */ /* 0x004fea0003800000 */
[----:B------:R-:W2:Y:S02]  /*3720*/  SYNCS.PHASECHK.TRANS64.TRYWAIT P0, [UR5+0x8], R4 ;  /* 0x00000804ff0075a7 */ /* 0x000ea40008001105 */
[----:B--2---:R-:W-:Y:S05]  /*3730*/  @!P0 BRA `(.L_x_64) ;  /* 0x0000006c00688947 */ /* 0x004fea0003800000 */
.L_x_63:
[----:B------:R-:W3:Y:S01]  /*3740*/  LDS R6, [UR6+0x120] ;  /* 0x00012006ff067984 */ /* 0x000ee20008000800 */
[----:B--2---:R-:W-:Y:S02]  /*3750*/  HFMA2 R3, -RZ, RZ, 0, 5.9604644775390625e-08 ;  /* 0x00000001ff037431 */ /* 0x004fe400000001ff */
[----:B------:R-:W-:Y:S01]  /*3760*/  IMAD.MOV.U32 R4, RZ, RZ, 0xffff ;  /* 0x0000ffffff047424 */ /* 0x000fe200078e00ff */
[----:B------:R-:W-:Y:S01]  /*3770*/  UPRMT UR4, UR37, 0x654, UR7 ;  /* 0x0000065425047896 */ /* 0x000fe20008000007 */
[----:B---3--:R-:W-:-:S03]  /*3780*/  IMAD.SHL.U32 R5, R6, 0x20, RZ ;  /* 0x0000002006057824 */ /* 0x008fc600078e00ff */
[-C--:B------:R-:W-:Y:S02]  /*3790*/  SHF.L.U32 R4, R4, R6.reuse, RZ ;  /* 0x0000000604047219 */ /* 0x080fe400000006ff */
[----:B------:R-:W-:Y:S01]  /*37a0*/  SHF.L.U32 R6, R3, R6, RZ ;  /* 0x0000000603067219 */ /* 0x000fe200000006ff */
[----:B------:R3:W-:Y:S04]  /*37b0*/  STS [UR6+0x120], R5 ;  /* 0x00012005ff007988 */ /* 0x0007e80008000806 */
[----:B------:R3:W-:Y:S04]  /*37c0*/  ATOMS.OR RZ, [UR5+0x14], R4 ;  /* 0x00001404ffff798c */ /* 0x0007e8000b000005 */
[----:B------:R3:W-:Y:S01]  /*37d0*/  ATOMS.OR RZ, [UR5+0x18], R6 ;  /* 0x00001806ffff798c */ /* 0x0007e2000b000005 */
[----:B------:R-:W-:Y:S03]  /*37e0*/  SYNCS.ARRIVE.TRANS64.RED.A1T0 RZ, [UR4], RZ ;  /* 0x000000ffffff79a7 */ /* 0x000fe60008100404 */
[----:B------:R3:W-:Y:S01]  /*37f0*/  ATOMS.XOR RZ, [UR5+0x10], R3 ;  /* 0x00001003ffff798c */ /* 0x0007e2000b800005 */
[----:B------:R-:W-:Y:S05]  /*3800*/  BRA `(.L_x_61) ;  /* 0x0000000000107947 */ /* 0x000fea0003800000 */
.L_x_54:
[----:B------:R-:W-:Y:S02]  /*3810*/  MOV R3, 0xffffffff ;  /* 0xffffffff00037802 */ /* 0x000fe40000000f00 */
[----:B------:R-:W-:-:S03]  /*3820*/  MOV R4, 0x3850 ;  /* 0x0000385000047802 */ /* 0x000fc60000000f00 */
[----:B------:R2:W-:Y:S04]  /*3830*/  STS [UR6+0x120], R3 ;  /* 0x00012003ff007988 */ /* 0x0005e80008000806 */
[----:B-12--5:R-:W-:Y:S05]  /*3840*/  CALL.REL.NOINC `($__internal_1_$__cuda_sm10x_tcgen05_guardrail_trap_phase_invalid_during_alloc) ;  /* 0x0000007400187944 */ /* 0x026fea0003c00000 */
.L_x_61:
[----:B------:R-:W-:Y:S05]  /*3850*/  WARPSYNC.ALL ;  /* 0x0000000000007948 */ /* 0x000fea0003800000 */
[----:B------:R-:W4:Y:S01]  /*3860*/  S2UR UR20, SR_CgaCtaId ;  /* 0x00000000001479c3 */ /* 0x000f220000008800 */
[----:B------:R-:W-:Y:S01]  /*3870*/  UMOV UR4, 0x400 ;  /* 0x0000040000047882 */ /* 0x000fe20000000000 */
[----:B------:R-:W-:-:S06]  /*3880*/  NOP ;  /* 0x0000000000007918 */ /* 0x000fcc0000000000 */
[----:B------:R-:W-:Y:S06]  /*3890*/  BAR.ARV 0x6, 0xa0 ;  /* 0x0182800000007b1d */ /* 0x000fec0000002000 */
[----:B------:R-:W1:Y:S01]  /*38a0*/  LDCU.64 UR6, c[0x0][0x388] ;  /* 0x00007100ff0677ac */ /* 0x000e620008000a00 */
[----:B------:R-:W-:Y:S01]  /*38b0*/  LOP3.LUT R2, R2, 0xffff, RZ, 0xc0, !PT ;  /* 0x0000ffff02027812 */ /* 0x000fe200078ec0ff */
[----:B--2---:R-:W-:Y:S01]  /*38c0*/  IMAD.MOV.U32 R8, RZ, RZ, 0x1 ;  /* 0x00000001ff087424 */ /* 0x004fe200078e00ff */
[----:B------:R-:W-:Y:S01]  /*38d0*/  LOP3.LUT R0, R0, 0xffff, RZ, 0xc0, !PT ;  /* 0x0000ffff00007812 */ /* 0x000fe200078ec0ff */
[----:B------:R-:W-:Y:S01]  /*38e0*/  UMOV UR24, URZ ;  /* 0x000000ff00187c82 */ /* 0x000fe20008000000 */
[----:B------:R-:W-:Y:S01]  /*38f0*/  R2UR UR21, R2 ;  /* 0x00000000021572ca */ /* 0x000fe200000e0000 */
[----:B------:R-:W-:Y:S01]  /*3900*/  IMAD.MOV.U32 R2, RZ, RZ, RZ ;  /* 0x000000ffff027224 */ /* 0x000fe200078e00ff */
[----:B------:R-:W-:Y:S01]  /*3910*/  R2UR UR35, R0 ;  /* 0x00000000002372ca */ /* 0x000fe200000e0000 */
[----:B------:R-:W-:Y:S01]  /*3920*/  IMAD.MOV.U32 R0, RZ, RZ, RZ ;  /* 0x000000ffff007224 */ /* 0x000fe200078e00ff */
[----:B------:R-:W-:Y:S01]  /*3930*/  UMOV UR19, URZ ;  /* 0x000000ff00137c82 */ /* 0x000fe20008000000 */
[----:B----4-:R-:W-:-:S02]  /*3940*/  ULEA UR20, UR20, UR4, 0x18 ;  /* 0x0000000414147291 */ /* 0x010fc4000f8ec0ff */
[----:B------:R-:W-:Y:S02]  /*3950*/  UISETP.NE.AND UP3, UPT, UR38, URZ, UPT ;  /* 0x000000ff2600728c */ /* 0x000fe4000bf65270 */
[----:B------:R-:W-:Y:S01]  /*3960*/  UIADD3 UR34, UPT, UPT, UR20, 0xd8, URZ ;  /* 0x000000d814227890 */ /* 0x000fe2000fffe0ff */
[----:B------:R-:W-:Y:S01]  /*3970*/  UMOV UR32, 0x0 ;  /* 0x0000000000207882 */ /* 0x000fe20000000000 */
[----:B------:R-:W-:Y:S01]  /*3980*/  UMOV UR33, 0x10210010 ;  /* 0x1021001000217882 */ /* 0x000fe20000000000 */
[----:B-1----:R-:W-:Y:S02]  /*3990*/  UIADD3 UR4, UPT, UPT, UR6, 0x3f, URZ ;  /* 0x0000003f06047890 */ /* 0x002fe4000fffe0ff */
[----:B---3--:R-:W1:Y:S01]  /*39a0*/  LDS R3, [UR20+0x120] ;  /* 0x00012014ff037984 */ /* 0x008e620008000800 */
[----:B------:R-:W2:Y:S01]  /*39b0*/  LDCU UR6, c[0x0][0x390] ;  /* 0x00007200ff0677ac */ /* 0x000ea20008000800 */
[----:B------:R-:W-:Y:S02]  /*39c0*/  USHF.R.S32.HI UR5, URZ, 0x1f, UR4 ;  /* 0x0000001fff057899 */ /* 0x000fe40008011404 */
[----:B------:R-:W-:-:S02]  /*39d0*/  UPRMT UR34, URZ, 0x654, UR34 ;  /* 0x00000654ff227896 */ /* 0x000fc40008000022 */
[----:B------:R-:W-:Y:S02]  /*39e0*/  ULEA.HI UR4, UR5, UR4, URZ, 0x6 ;  /* 0x0000000405047291 */ /* 0x000fe4000f8f30ff */
[----:B------:R-:W-:Y:S02]  /*39f0*/  UIADD3 UR5, UPT, UPT, UR20, 0x8400, URZ ;  /* 0x0000840014057890 */ /* 0x000fe4000fffe0ff */
[----:B------:R-:W-:Y:S02]  /*3a00*/  USHF.R.S32.HI UR4, URZ, 0x6, UR4 ;  /* 0x00000006ff047899 */ /* 0x000fe40008011404 */
[----:B------:R-:W-:Y:S02]  /*3a10*/  USHF.R.U32.HI UR5, URZ, 0x4, UR5 ;  /* 0x00000004ff057899 */ /* 0x000fe40008011605 */
[----:B------:R-:W-:Y:S02]  /*3a20*/  UIMAD UR7, UR4, UR7, URZ ;  /* 0x00000007040772a4 */ /* 0x000fe4000f8e02ff */
[----:B------:R-:W-:-:S02]  /*3a30*/  UIADD3 UR4, UPT, UPT, UR20, 0x28400, URZ ;  /* 0x0002840014047890 */ /* 0x000fc4000fffe0ff */
[----:B------:R-:W-:Y:S02]  /*3a40*/  ULOP3.LUT UR5, UR5, 0x3fff, URZ, 0xc0, !UPT ;  /* 0x00003fff05057892 */ /* 0x000fe4000f8ec0ff */
[----:B------:R-:W-:Y:S02]  /*3a50*/  USHF.R.U32.HI UR23, URZ, 0x4, UR4 ;  /* 0x00000004ff177899 */ /* 0x000fe40008011604 */
[----:B--2---:R-:W-:Y:S02]  /*3a60*/  UIMAD UR4, UR7, UR6, URZ ;  /* 0x00000006070472a4 */ /* 0x004fe4000f8e02ff */
[----:B------:R-:W-:Y:S02]  /*3a70*/  ULOP3.LUT UR23, UR23, 0x3fff, URZ, 0xc0, !UPT ;  /* 0x00003fff17177892 */ /* 0x000fe4000f8ec0ff */
[----:B------:R-:W-:Y:S02]  /*3a80*/  ULOP3.LUT UR22, UR5, 0x10000, URZ, 0xfc, !UPT ;  /* 0x0001000005167892 */ /* 0x000fe4000f8efcff */
[----:B------:R-:W-:-:S02]  /*3a90*/  UIADD3 UR36, UPT, UPT, UR4, -0x1, URZ ;  /* 0xffffffff04247890 */ /* 0x000fc4000fffe0ff */
[----:B------:R-:W-:Y:S01]  /*3aa0*/  UISETP.GE.AND UP4, UPT, UR4, 0x1, UPT ;  /* 0x000000010400788c */ /* 0x000fe2000bf86270 */
[----:B------:R-:W-:Y:S01]  /*3ab0*/  UMOV UR30, 0x0 ;  /* 0x00000000001e7882 */ /* 0x000fe20000000000 */
[----:B------:R-:W-:Y:S01]  /*3ac0*/  UMOV UR31, 0x10210010 ;  /* 0x10210010001f7882 */ /* 0x000fe20000000000 */
[----:B------:R-:W-:Y:S01]  /*3ad0*/  UMOV UR28, 0x0 ;  /* 0x00000000001c7882 */ /* 0x000fe20000000000 */
[----:B------:R-:W-:Y:S01]  /*3ae0*/  UMOV UR29, 0x10210010 ;  /* 0x10210010001d7882 */ /* 0x000fe20000000000 */
[----:B------:R-:W-:Y:S01]  /*3af0*/  UMOV UR26, 0x0 ;  /* 0x00000000001a7882 */ /* 0x000fe20000000000 */
[C---:B-1----:R-:W-:Y:S01]  /*3b00*/  VIADD R5, R3.reuse, 0x80 ;  /* 0x0000008003057836 */ /* 0x042fe20000000000 */
[----:B------:R-:W-:Y:S01]  /*3b10*/  LOP3.LUT R4, R3, 0xffff, RZ, 0xc0, !PT ;  /* 0x0000ffff03047812 */ /* 0x000fe200078ec0ff */
[----:B------:R-:W-:-:S03]  /*3b20*/  UMOV UR27, 0x10210010 ;  /* 0x10210010001b7882 */ /* 0x000fc60000000000 */
[----:B------:R-:W-:-:S05]  /*3b30*/  LOP3.LUT R5, R5, 0xffff, RZ, 0xc0, !PT ;  /* 0x0000ffff05057812 */ /* 0x000fca00078ec0ff */
[----:B------:R1:W-:Y:S02]  /*3b40*/  STL.64 [R1], R4 ;  /* 0x0000000401007387 */ /* 0x0003e40000100a00 */
.L_x_73:
[----:B-1----:R-:W-:-:S04]  /*3b50*/  SHF.L.U32 R5, R2, 0x1f, RZ ;  /* 0x0000001f02057819 */ /* 0x002fc800000006ff */
[----:B------:R-:W1:Y:S02]  /*3b60*/  SYNCS.PHASECHK.TRANS64.TRYWAIT P0, [UR20+0xd0], R5 ;  /* 0x0000d005ff0075a7 */ /* 0x000e640008001114 */
[----:B-1-34-:R-:W-:Y:S05]  /*3b70*/  @!P0 BRA `(.L_x_65) ;  /* 0x0000006800708947 */ /* 0x01afea0003800000 */
.L_x_172:
[----:B-1----:R-:W1:Y:S01]  /*3b80*/  LDS.128 R4, [UR20+0x110] ;  /* 0x00011014ff047984 */ /* 0x002e620008000c00 */
[----:B------:R-:W-:Y:S01]  /*3b90*/  ULEA UR25, UR24, UR20, 0x3 ;  /* 0x0000001418197291 */ /* 0x000fe2000f8e18ff */
[----:B------:R-:W-:Y:S01]  /*3ba0*/  @!PT LDS RZ, [RZ] ;  /* 0x00000000fffff984 */ /* 0x000fe20000000800 */
[----:B------:R-:W-:Y:S01]  /*3bb0*/  @!PT LDS RZ, [RZ] ;  /* 0x00000000fffff984 */ /* 0x000fe20000000800 */
[----:B------:R-:W-:Y:S01]  /*3bc0*/  @!PT LDS RZ, [RZ] ;  /* 0x00000000fffff984 */ /* 0x000fe20000000800 */
[----:B------:R-:W-:Y:S01]  /*3bd0*/  @!PT LDS RZ, [RZ] ;  /* 0x00000000fffff984 */ /* 0x000fe20000000800 */
[----:B------:R2:W-:Y:S06]  /*3be0*/  MEMBAR.ALL.CTA ;  /* 0x0000000000007992 */ /* 0x0005ec0000008000 */
[----:B--2---:R-:W2:Y:S02]  /*3bf0*/  FENCE.VIEW.ASYNC.S ;  /* 0x00000000000073c6 */ /* 0x004ea40000000000 */
[----:B--2---:R-:W-:Y:S01]  /*3c00*/  SYNCS.ARRIVE.TRANS64.RED.A1T0 RZ, [UR34], RZ ;  /* 0x000000ffffff79a7 */ /* 0x004fe20008100422 */
[----:B-1----:R-:W-:Y:S01]  /*3c10*/  LOP3.LUT P3, RZ, R6, 0x1, RZ, 0xc0, !PT ;  /* 0x0000000106ff7812 */ /* 0x002fe2000786c0ff */
[----:B------:R-:W-:-:S12]  /*3c20*/  BRA.U UP3, `(.L_x_66) ;  /* 0x00000001030c7547 */ /* 0x000fd8000b800000 */
[----:B------:R-:W-:-:S04]  /*3c30*/  SHF.L.U32 R5, R8, 0x1f, RZ ;  /* 0x0000001f08057819 */ /* 0x000fc800000006ff */
[----:B------:R-:W1:Y:S02]  /*3c40*/  SYNCS.PHASECHK.TRANS64.TRYWAIT P0, [UR25+0xf0], R5 ;  /* 0x0000f005ff0075a7 */ /* 0x000e640008001119 */
[----:B-1----:R-:W-:Y:S05]  /*3c50*/  @!P0 BRA `(.L_x_67) ;  /* 0x0000006800508947 */ /* 0x002fea0003800000 */
.L_x_66:
[----:B------:R-:W-:Y:S05]  /*3c60*/  BRA.U UP3, `(.L_x_68) ;  /* 0x0000000503047547 */ /* 0x000fea000b800000 */
[----:B------:R-:W-:Y:S05]  /*3c70*/  BRA.U !UP4, `(.L_x_69) ;  /* 0x000000010cf47547 */ /* 0x000fea000b800000 */
[----:B------:R-:W-:Y:S01]  /*3c80*/  ULEA UR4, UR24, UR48, 0x2 ;  /* 0x0000003018047291 */ /* 0x000fe2000f8e10ff */
[----:B-1----:R-:W-:-:S08]  /*3c90*/  SHF.L.U32 R4, R0, 0x1f, RZ ;  /* 0x0000001f00047819 */ /* 0x002fd000000006ff */
[----:B------:R-:W5:Y:S01]  /*3ca0*/  LDL R5, [UR4] ;  /* 0x00000004ff057983 */ /* 0x000f620008100800 */
[----:B------:R-:W-:Y:S02]  /*3cb0*/  ULEA UR4, UR19, UR20, 0x3 ;  /* 0x0000001413047291 */ /* 0x000fe4000f8e18ff */
[----:B------:R-:W-:Y:S01]  /*3cc0*/  UPLOP3.LUT UP2, UPT, UPT, UPT, UPT, 0x40, 0x4 ;  /* 0x000000000004789c */ /* 0x000fe20003f4e870 */
[----:B------:R-:W-:-:S06]  /*3cd0*/  UMOV UR17, UR36 ;  /* 0x0000002400117c82 */ /* 0x000fcc0008000000 */
[----:B------:R1:W2:Y:S01]  /*3ce0*/  SYNCS.PHASECHK.TRANS64.TRYWAIT P2, [UR4], R4 ;  /* 0x00000004ff0075a7 */ /* 0x0002a20008041104 */
[----:B------:R-:W-:-:S05]  /*3cf0*/  UMOV UR4, UR19 ;  /* 0x0000001300047c82 */ /* 0x000fca0008000000 */
.L_x_72:
[----:B------:R-:W-:Y:S01]  /*3d00*/  ULEA UR18, UR4, UR20, 0x3 ;  /* 0x0000001404127291 */ /* 0x000fe2000f8e18ff */
[----:B--234-:R-:W-:Y:S11]  /*3d10*/  @P2 BRA `(.L_x_70) ;  /* 0x00000000000c2947 */ /* 0x01cff60003800000 */
[----:B------:R-:W-:Y:S04]  /*3d20*/  SHF.L.U32 R7, R0, 0x1f, RZ ;  /* 0x0000001f00077819 */ /* 0x000fe800000006ff */
[----:B------:R-:W2:Y:S02]  /*3d30*/  SYNCS.PHASECHK.TRANS64.TRYWAIT P0, [UR18], R7 ;  /* 0x00000007ff0075a7 */ /* 0x000ea40008001112 */
[----:B--2---:R-:W-:Y:S05]  /*3d40*/  @!P0 BRA `(.L_x_71) ;  /* 0x00000068002c8947 */ /* 0x004fea0003800000 */
.L_x_70:
[----:B------:R-:W-:Y:S01]  /*3d50*/  UISETP.NE.AND UP0, UPT, UR17, URZ, UPT ;  /* 0x000000ff1100728c */ /* 0x000fe2000bf05270 */
[----:B------:R-:W-:Y:S01]  /*3d60*/  PLOP3.LUT P2, PT, PT, PT, PT, 0x80, 0x8 ;  /* 0x000000000008781c */ /* 0x000fe20003f4f070 */
[----:B------:R-:W-:Y:S02]  /*3d70*/  UIADD3 UR5, UPT, UPT, UR4, 0x1, URZ ;  /* 0x0000000104057890 */ /* 0x000fe4000fffe0ff */
[----:B------:R-:W-:Y:S02]  /*3d80*/  ULEA UR10, UR4, UR23, 0x9 ;  /* 0x00000017040a7291 */ /* 0x000fe4000f8e48ff */
[----:B------:R-:W-:Y:S01]  /*3d90*/  UISETP.NE.AND UP1, UPT, UR5, 0x8, UPT ;  /* 0x000000080500788c */ /* 0x000fe2000bf25270 */
[----:B------:R-:W-:Y:S01]  /*3da0*/  PLOP3.LUT P0, PT, PT, PT, UP0, 0x80, 0x8 ;  /* 0x000000000008781c */ /* 0x000fe20003f0f008 */
[----:B------:R-:W-:Y:S02]  /*3db0*/  ULEA UR14, UR4, UR22, 0xa ;  /* 0x00000016040e7291 */ /* 0x000fe4000f8e50ff */
[----:B------:R-:W-:Y:S02]  /*3dc0*/  USEL UR6, URZ, 0x1, UP1 ;  /* 0x00000001ff067887 */ /* 0x000fe40008800000 */
[----:B------:R-:W-:Y:S01]  /*3dd0*/  USEL UR19, UR5, URZ, UP1 ;  /* 0x000000ff05137287 */ /* 0x000fe20008800000 */
[----:B------:R-:W-:Y:S11]  /*3de0*/  ELECT P1, URZ, PT ;  /* 0x0000000000ff782f */ /* 0x000ff60003820000 */
[----:B------:R-:W-:Y:S02]  /*3df0*/  @!UPT UIADD3 URZ, UPT, UPT, URZ, URZ, URZ ;  /* 0x000000fffffff290 */ /* 0x000fe4000fffe0ff */
[C---:B-----5:R-:W-:Y:S01]  /*3e00*/  @P1 R2UR.BROADCAST UR4, R5.reuse ;  /* 0x00000000050412ca */ /* 0x060fe200008e0000 */
[----:B------:R-:W-:Y:S01]  /*3e10*/  @UP0 ULEA UR5, UR19, UR20, 0x3 ;  /* 0x0000001413050291 */ /* 0x000fe2000f8e18ff */
[----:B------:R-:W-:Y:S01]  /*3e20*/  LOP3.LUT R0, R0, UR6, RZ, 0x3c, !PT ;  /* 0x0000000600007c12 */ /* 0x000fe2000f8e3cff */
[----:B------:R-:W-:Y:S02]  /*3e30*/  UIADD3 UR8, UPT, UPT, UR10, 0x80, URZ ;  /* 0x000000800a087890 */ /* 0x000fe4000fffe0ff */
[----:B------:R-:W-:Y:S01]  /*3e40*/  UIADD3 UR6, UPT, UPT, UR14, 0x2, URZ ;  /* 0x000000020e067890 */ /* 0x000fe2000fffe0ff */
[----:B-1----:R-:W-:Y:S01]  /*3e50*/  @P0 SHF.L.U32 R4, R0, 0x1f, RZ ;  /* 0x0000001f00040819 */ /* 0x002fe200000006ff */
[----:B------:R-:W-:Y:S01]  /*3e60*/  UIADD3 UR12, UPT, UPT, UR10, 0x100, URZ ;  /* 0x000001000a0c7890 */ /* 0x000fe2000fffe0ff */
[----:B------:R-:W-:Y:S02]  /*3e70*/  UMOV UR11, 0x40004040 ;  /* 0x40004040000b7882 */ /* 0x000fe40000000000 */
[----:B------:R3:W4:Y:S01]  /*3e80*/  @P0 SYNCS.PHASECHK.TRANS64.TRYWAIT P2, [UR5], R4 ;  /* 0x00000004ff0005a7 */ /* 0x0007220008041105 */
[----:B------:R-:W-:Y:S11]  /*3e90*/  ELECT P0, URZ, PT ;  /* 0x0000000000ff782f */ /* 0x000ff60003800000 */
[----:B------:R-:W-:Y:S02]  /*3ea0*/  @!UPT UIADD3 URZ, UPT, UPT, URZ, URZ, URZ ;  /* 0x000000fffffff290 */ /* 0x000fe4000fffe0ff */
[C---:B------:R-:W-:Y:S02]  /*3eb0*/  @P0 R2UR.BROADCAST UR16, R5.reuse ;  /* 0x00000000051002ca */ /* 0x040fe400008e0000 */
[----:B------:R-:W-:Y:S01]  /*3ec0*/  ELECT P0, URZ, PT ;  /* 0x0000000000ff782f */ /* 0x000fe20003800000 */
[----:B------:R-:W-:Y:S01]  /*3ed0*/  UMOV UR15, 0x40004040 ;  /* 0x40004040000f7882 */ /* 0x000fe20000000000 */
[----:B------:R-:W-:Y:S01]  /*3ee0*/  UMOV UR9, 0x40004040 ;  /* 0x4000404000097882 */ /* 0x000fe20000000000 */
[----:B------:R1:W-:Y:S01]  /*3ef0*/  UTCHMMA.2CTA gdesc[UR14], gdesc[UR10], tmem[UR4], tmem[UR32], idesc[UR33], UP2 ;  /* 0x00ff200a0e0075ea */ /* 0x0003e20009200004 */
[----:B------:R-:W-:Y:S01]  /*3f00*/  UPLOP3.LUT UP2, UPT, UPT, UPT, UPT, 0x80, 0x8 ;  /* 0x000000000008789c */ /* 0x000fe20003f4f070 */
[----:B------:R-:W-:Y:S01]  /*3f10*/  UMOV UR7, 0x40004040 ;  /* 0x4000404000077882 */ /* 0x000fe20000000000 */
[----:B------:R-:W-:Y:S01]  /*3f20*/  UMOV UR13, 0x40004040 ;  /* 0x40004040000d7882 */ /* 0x000fe20000000000 */
[----:B------:R-:W-:Y:S04]  /*3f30*/  UMOV UR5, 0x40004040 ;  /* 0x4000404000057882 */ /* 0x000fe80000000000 */
[----:B------:R2:W-:Y:S01]  /*3f40*/  UTCHMMA.2CTA gdesc[UR6], gdesc[UR8], tmem[UR16], tmem[UR30], idesc[UR31], UPT ;  /* 0x00ff1e08060075ea */ /* 0x0005e2000ba00010 */
[----:B-1----:R-:W-:Y:S01]  /*3f50*/  UIADD3 UR4, UPT, UPT, UR14, 0x4, URZ ;  /* 0x000000040e047890 */ /* 0x002fe2000fffe0ff */
[C---:B------:R-:W-:Y:S02]  /*3f60*/  @P0 R2UR.BROADCAST UR15, R5.reuse ;  /* 0x00000000050f02ca */ /* 0x040fe400008e0000 */
[----:B------:R-:W-:Y:S01]  /*3f70*/  ELECT P0, URZ, PT ;  /* 0x0000000000ff782f */ /* 0x000fe20003800000 */
[----:B------:R-:W-:Y:S02]  /*3f80*/  UIADD3 UR10, UPT, UPT, UR10, 0x180, URZ ;  /* 0x000001800a0a7890 */ /* 0x000fe4000fffe0ff */
[----:B--2---:R-:W-:Y:S10]  /*3f90*/  UIADD3 UR6, UPT, UPT, UR14, 0x6, URZ ;  /* 0x000000060e067890 */ /* 0x004ff4000fffe0ff */
[----:B------:R-:W-:Y:S01]  /*3fa0*/  @P0 R2UR.BROADCAST UR9, R5 ;  /* 0x00000000050902ca */ /* 0x000fe200008e0000 */
[----:B------:R-:W-:Y:S01]  /*3fb0*/  UIADD3 UR8, UPT, UPT, UR18, 0x40, URZ ;  /* 0x0000004012087890 */ /* 0x000fe2000fffe0ff */
[----:B------:R1:W-:Y:S11]  /*3fc0*/  UTCHMMA.2CTA gdesc[UR4], gdesc[UR12], tmem[UR15], tmem[UR28], idesc[UR29], UPT ;  /* 0x00ff1c0c040075ea */ /* 0x0003f6000ba0000f */
[----:B------:R3:W-:Y:S01]  /*3fd0*/  UTCHMMA.2CTA gdesc[UR6], gdesc[UR10], tmem[UR9], tmem[UR26], idesc[UR27], UPT ;  /* 0x00ff1a0a060075ea */ /* 0x0007e2000ba00009 */
[----:B------:R3:W-:Y:S01]  /*3fe0*/  UTCBAR.2CTA.MULTICAST [UR8], URZ, UR21 ;  /* 0x000000ff080073e9 */ /* 0x0007e20008200815 */
[----:B-1----:R-:W-:Y:S02]  /*3ff0*/  UIADD3 UR4, UPT, UPT, UR17, 0x1, URZ ;  /* 0x0000000111047890 */ /* 0x002fe4000fffe0ff */
[----:B------:R-:W-:Y:S02]  /*4000*/  UIADD3 UR5, UPT, UPT, UR17, -0x1, URZ ;  /* 0xffffffff11057890 */ /* 0x000fe4000fffe0ff */
[----:B------:R-:W-:Y:S03]  /*4010*/  UISETP.GT.U32.AND UP0, UPT, UR4, 0x1, UPT ;  /* 0x000000010400788c */ /* 0x000fe6000bf04070 */
[----:B------:R-:W-:Y:S02]  /*4020*/  UMOV UR4, UR19 ;  /* 0x0000001300047c82 */ /* 0x000fe40008000000 */
[----:B------:R-:W-:Y:S04]  /*4030*/  UMOV UR17, UR5 ;  /* 0x0000000500117c82 */ /* 0x000fe80008000000 */
[----:B------:R-:W-:Y:S05]  /*4040*/  BRA.U UP0, `(.L_x_72) ;  /* 0xfffffffd002c7547 */ /* 0x000fea000b83ffff */
.L_x_69:
[----:B------:R-:W-:-:S09]  /*4050*/  UIADD3 UR4, UPT, UPT, UR25, 0xe0, URZ ;  /* 0x000000e019047890 */ /* 0x000fd2000fffe0ff */
[----:B------:R2:W-:Y:S01]  /*4060*/  UTCBAR.2CTA.MULTICAST [UR4], URZ, UR35 ;  /* 0x000000ff040073e9 */ /* 0x0005e20008200823 */
[----:B------:R-:W-:Y:S02]  /*4070*/  NOP ;  /* 0x0000000000007918 */ /* 0x000fe40000000000 */
.L_x_68:
[----:B--2---:R-:W-:Y:S01]  /*4080*/  UIADD3 UR4, UPT, UPT, UR24, 0x1, URZ ;  /* 0x0000000118047890 */ /* 0x004fe2000fffe0ff */
[----:B------:R-:W-:-:S03]  /*4090*/  LOP3.LUT R2, R2, 0x1, RZ, 0x3c, !PT ;  /* 0x0000000102027812 */ /* 0x000fc600078e3cff */
[----:B------:R-:W-:-:S04]  /*40a0*/  UISETP.NE.AND UP0, UPT, UR4, 0x2, UPT ;  /* 0x000000020400788c */ /* 0x000fc8000bf05270 */
[----:B------:R-:W-:Y:S02]  /*40b0*/  USEL UR5, URZ, 0x1, UP0 ;  /* 0x00000001ff057887 */ /* 0x000fe40008000000 */
[----:B------:R-:W-:-:S04]  /*40c0*/  USEL UR24, UR4, URZ, UP0 ;  /* 0x000000ff04187287 */ /* 0x000fc80008000000 */
[----:B------:R-:W-:Y:S01]  /*40d0*/  LOP3.LUT R8, R8, UR5, RZ, 0x3c, !PT ;  /* 0x0000000508087c12 */ /* 0x000fe2000f8e3cff */
[----:B------:R-:W-:Y:S07]  /*40e0*/  @P3 BRA `(.L_x_73) ;  /* 0xfffffff800983947 */ /* 0x000fee000383ffff */
[----:B---3--:R-:W2:Y:S01]  /*40f0*/  S2UR UR8, SR_CgaCtaId ;  /* 0x00000000000879c3 */ /* 0x008ea20000008800 */
[----:B------:R-:W-:Y:S01]  /*4100*/  ELECT P0, URZ, PT ;  /* 0x0000000000ff782f */ /* 0x000fe20003800000 */
[----:B------:R-:W-:Y:S01]  /*4110*/  HFMA2 R0, -RZ, RZ, 0, 5.9604644775390625e-08 ;  /* 0x00000001ff007431 */ /* 0x000fe200000001ff */
[----:B------:R-:W-:-:S05]  /*4120*/  UMOV UR4, 0x40 ;  /* 0x0000004000047882 */ /* 0x000fca0000000000 */
[----:B------:R-:W-:Y:S01]  /*4130*/  UVIRTCOUNT.DEALLOC.SMPOOL 0x80 ;  /* 0x000000800000784c */ /* 0x000fe20000000000 */
[----:B------:R-:W-:Y:S02]  /*4140*/  UISETP.NE.AND UP0, UPT, UR38, URZ, UPT ;  /* 0x000000ff2600728c */ /* 0x000fe4000bf05270 */
[----:B--2---:R-:W-:-:S09]  /*4150*/  ULEA UR8, UR8, UR4, 0x18 ;  /* 0x0000000408087291 */ /* 0x004fd2000f8ec0ff */
[----:B------:R2:W-:Y:S01]  /*4160*/  @P0 STS.U8 [UR8+0x1c], R0 ;  /* 0x00001c00ff000988 */ /* 0x0005e20008000008 */
[----:B------:R-:W-:Y:S05]  /*4170*/  BRA.U UP0, `(.L_x_74) ;  /* 0x0000000100587547 */ /* 0x000fea000b800000 */
[----:B------:R-:W-:Y:S01]  /*4180*/  UIADD3 UR5, UPT, UPT, UR20, 0xf0, URZ ;  /* 0x000000f014057890 */ /* 0x000fe2000fffe0ff */
[----:B-1----:R-:W-:-:S03]  /*4190*/  SHF.L.U32 R5, R8, 0x1f, RZ ;  /* 0x0000001f08057819 */ /* 0x002fc600000006ff */
[----:B------:R-:W-:-:S09]  /*41a0*/  ULEA UR4, UR24, UR5, 0x3 ;  /* 0x0000000518047291 */ /* 0x000fd2000f8e18ff */
[----:B------:R-:W1:Y:S02]  /*41b0*/  SYNCS.PHASECHK.TRANS64.TRYWAIT P0, [UR4], R5 ;  /* 0x00000005ff0075a7 */ /* 0x000e640008001104 */
[----:B-1----:R-:W-:Y:S05]  /*41c0*/  @!P0 BRA `(.L_x_75) ;  /* 0x0000006400248947 */ /* 0x002fea0003800000 */
.L_x_176:
[----:B------:R-:W-:-:S04]  /*41d0*/  UIADD3 UR4, UPT, UPT, UR24, 0x1, URZ ;  /* 0x0000000118047890 */ /* 0x000fc8000fffe0ff */
[----:B------:R-:W-:-:S04]  /*41e0*/  UISETP.NE.AND UP1, UPT, UR4, 0x2, UPT ;  /* 0x000000020400788c */ /* 0x000fc8000bf25270 */
[----:B------:R-:W-:Y:S02]  /*41f0*/  USEL UR6, URZ, 0x1, UP1 ;  /* 0x00000001ff067887 */ /* 0x000fe40008800000 */
[----:B------:R-:W-:-:S04]  /*4200*/  USEL UR4, UR4, URZ, UP1 ;  /* 0x000000ff04047287 */ /* 0x000fc80008800000 */
[----:B------:R-:W-:Y:S01]  /*4210*/  ULEA UR4, UR4, UR5, 0x3 ;  /* 0x0000000504047291 */ /* 0x000fe2000f8e18ff */
[----:B-1----:R-:W-:-:S04]  /*4220*/  LOP3.LUT R5, R8, UR6, RZ, 0x3c, !PT ;  /* 0x0000000608057c12 */ /* 0x002fc8000f8e3cff */
[----:B------:R-:W-:Y:S01]  /*4230*/  SHF.L.U32 R5, R5, 0x1f, RZ ;  /* 0x0000001f05057819 */ /* 0x000fe200000006ff */
[----:B--2---:R-:W-:-:S04]  /*4240*/  IMAD.U32 R0, RZ, RZ, UR4 ;  /* 0x00000004ff007e24 */ /* 0x004fc8000f8e00ff */
[----:B------:R1:W2:Y:S03]  /*4250*/  SYNCS.PHASECHK.TRANS64.TRYWAIT P0, [R0+URZ], R5 ;  /* 0x00000005000075a7 */ /* 0x0002a600080011ff */
[----:B--2---:R-:W-:Y:S05]  /*4260*/  @!P0 NANOSLEEP.SYNCS 0x989680 ;  /* 0x009896800000895d */ /* 0x004fea0003900000 */
[----:B------:R-:W2:Y:S02]  /*4270*/  @!P0 SYNCS.PHASECHK.TRANS64 P0, [R0+URZ], R5 ;  /* 0x00000005000085a7 */ /* 0x000ea400080010ff */
[----:B--2---:R-:W-:Y:S05]  /*4280*/  @P0 BRA `(.L_x_76) ;  /* 0x0000000000200947 */ /* 0x004fea0003800000 */
.L_x_77:
[----:B--2---:R2:W3:Y:S02]  /*4290*/  SYNCS.PHASECHK.TRANS64.TRYWAIT P0, [R0+URZ], R5 ;  /* 0x00000005000075a7 */ /* 0x0044e400080011ff */
[----:B---3--:R-:W-:Y:S05]  /*42a0*/  @!P0 NANOSLEEP.SYNCS 0x989680 ;  /* 0x009896800000895d */ /* 0x008fea0003900000 */
[----:B------:R-:W3:Y:S02]  /*42b0*/  @!P0 SYNCS.PHASECHK.TRANS64 P0, [R0+URZ], R5 ;  /* 0x00000005000085a7 */ /* 0x000ee400080010ff */
[----:B---3--:R-:W-:Y:S05]  /*42c0*/  @!P0 BRA `(.L_x_77) ;  /* 0xfffffffc00f08947 */ /* 0x008fea000383ffff */
[----:B------:R-:W-:Y:S05]  /*42d0*/  BRA `(.L_x_76) ;  /* 0x00000000000c7947 */ /* 0x000fea0003800000 */
.L_x_74:
[----:B------:R-:W-:-:S04]  /*42e0*/  UIADD3 UR4, UPT, UPT, UR20, 0x100, URZ ;  /* 0x0000010014047890 */ /* 0x000fc8000fffe0ff */
[----:B------:R-:W-:-:S09]  /*42f0*/  UPRMT UR4, UR37, 0x654, UR4 ;  /* 0x0000065425047896 */ /* 0x000fd20008000004 */
[----:B------:R-:W-:Y:S03]  /*4300*/  SYNCS.ARRIVE.TRANS64.RED.A1T0 RZ, [UR4], RZ ;  /* 0x000000ffffff79a7 */ /* 0x000fe60008100404 */
.L_x_76:
[----:B-12---:R-:W-:Y:S01]  /*4310*/  SHF.L.U32 R5, RZ, 0x1f, RZ ;  /* 0x0000001fff057819 */ /* 0x006fe200000006ff */
[----:B------:R-:W-:Y:S01]  /*4320*/  UIADD3 UR4, UPT, UPT, UR20, 0x100, URZ ;  /* 0x0000010014047890 */ /* 0x000fe2000fffe0ff */
[----:B------:R-:W-:Y:S02]  /*4330*/  PLOP3.LUT P0, PT, PT, PT, UP0, 0x80, 0x8 ;  /* 0x000000000008781c */ /* 0x000fe40003f0f008 */
[----:B------:R-:W1:Y:S02]  /*4340*/  SYNCS.PHASECHK.TRANS64.TRYWAIT P1, [UR20+0x100], R5 ;  /* 0x00010005ff0075a7 */ /* 0x000e640008021114 */
[----:B-1----:R-:W-:Y:S09]  /*4350*/  @!P1 BRA `(.L_x_78) ;  /* 0x0000006000d89947 */ /* 0x002ff20003800000 */
.L_x_178:
[----:B------:R-:W-:Y:S01]  /*4360*/  @!UP0 UPRMT UR4, UR37, 0x654, UR4 ;  /* 0x0000065425048896 */ /* 0x000fe20008000004 */
[----:B------:R-:W-:Y:S01]  /*4370*/  LOP3.LUT R2, R3, 0xffff, RZ, 0xc0, !PT ;  /* 0x0000ffff03027812 */ /* 0x000fe200078ec0ff */
[----:B------:R-:W-:Y:S02]  /*4380*/  IMAD.MOV.U32 R3, RZ, RZ, 0xffff ;  /* 0x0000ffffff037424 */ /* 0x000fe400078e00ff */
[----:B-1----:R-:W-:Y:S01]  /*4390*/  IMAD.MOV.U32 R5, RZ, RZ, 0x1 ;  /* 0x00000001ff057424 */ /* 0x002fe200078e00ff */
[----:B------:R-:W-:-:S04]  /*43a0*/  SHF.R.U32.HI R2, RZ, 0x5, R2 ;  /* 0x00000005ff027819 */ /* 0x000fc80000011602 */
[----:B------:R-:W-:Y:S01]  /*43b0*/  @!P0 SYNCS.ARRIVE.TRANS64.RED.A1T0 RZ, [UR4], RZ ;  /* 0x000000ffffff89a7 */ /* 0x000fe20008100404 */
[----:B------:R-:W-:Y:S01]  /*43c0*/  NOP ;  /* 0x0000000000007918 */ /* 0x000fe20000000000 */
[----:B------:R-:W1:Y:S01]  /*43d0*/  LDS R0, [UR8+0x14] ;  /* 0x00001408ff007984 */ /* 0x000e620008000800 */
[-C--:B------:R-:W-:Y:S02]  /*43e0*/  SHF.L.U32 R3, R3, R2.reuse, RZ ;  /* 0x0000000203037219 */ /* 0x080fe400000006ff */
[----:B------:R-:W-:Y:S02]  /*43f0*/  SHF.L.U32 R5, R5, R2, RZ ;  /* 0x0000000205057219 */ /* 0x000fe400000006ff */
[----:B-1----:R-:W-:-:S04]  /*4400*/  LOP3.LUT R0, R0, R3, RZ, 0xc0, !PT ;  /* 0x0000000300007212 */ /* 0x002fc800078ec0ff */
[----:B------:R-:W-:-:S13]  /*4410*/  ISETP.NE.AND P0, PT, R0, R3, PT ;  /* 0x000000030000720c */ /* 0x000fda0003f05270 */
[----:B------:R-:W-:Y:S05]  /*4420*/  @P0 BRA `(.L_x_79) ;  /* 0x00000000005c0947 */ /* 0x000fea0003800000 */
[----:B------:R-:W1:Y:S02]  /*4430*/  LDS R0, [UR8+0x18] ;  /* 0x00001808ff007984 */ /* 0x000e640008000800 */
[----:B-1----:R-:W-:-:S04]  /*4440*/  LOP3.LUT R0, R0, R5, RZ, 0xc0, !PT ;  /* 0x0000000500007212 */ /* 0x002fc800078ec0ff */
[----:B------:R-:W-:-:S13]  /*4450*/  ISETP.NE.AND P0, PT, R0, R5, PT ;  /* 0x000000050000720c */ /* 0x000fda0003f05270 */
[----:B------:R-:W-:Y:S05]  /*4460*/  @P0 BRA `(.L_x_80) ;  /* 0x0000000000400947 */ /* 0x000fea0003800000 */
[----:B------:R-:W-:Y:S01]  /*4470*/  R2UR UR4, R3 ;  /* 0x00000000030472ca */ /* 0x000fe200000e0000 */
[----:B------:R-:W1:Y:S01]  /*4480*/  S2R R2, SR_LANEID ;  /* 0x0000000000027919 */ /* 0x000e620000000000 */
[----:B------:R-:W-:-:S04]  /*4490*/  LOP3.LUT R5, RZ, R5, RZ, 0x33, !PT ;  /* 0x00000005ff057212 */ /* 0x000fc800078e33ff */
[----:B------:R-:W2:Y:S07]  /*44a0*/  REDUX UR6, R5 ;  /* 0x00000000050673c4 */ /* 0x000eae0000000000 */
[----:B------:R-:W-:-:S03]  /*44b0*/  ULOP3.LUT UR5, URZ, UR4, URZ, 0x33, !UPT ;  /* 0x00000004ff057292 */ /* 0x000fc6000f8e33ff */
[----:B------:R-:W-:Y:S02]  /*44c0*/  VOTEU.ANY UR4, UPT, PT ;  /* 0x0000000000047886 */ /* 0x000fe400038e0100 */
[----:B------:R-:W-:Y:S01]  /*44d0*/  UFLO.U32 UR4, UR4 ;  /* 0x00000004000472bd */ /* 0x000fe200080e0000 */
[----:B------:R-:W-:-:S04]  /*44e0*/  IMAD.U32 R0, RZ, RZ, UR5 ;  /* 0x00000005ff007e24 */ /* 0x000fc8000f8e00ff */
[----:B------:R-:W3:Y:S02]  /*44f0*/  REDUX UR7, R0 ;  /* 0x00000000000773c4 */ /* 0x000ee40000000000 */
[----:B------:R1:W-:Y:S02]  /*4500*/  UTCATOMSWS.AND URZ, UR5 ;  /* 0x0000000500ff79e3 */ /* 0x0003e40008000000 */
[----:B-1----:R-:W-:Y:S01]  /*4510*/  ISETP.EQ.U32.AND P0, PT, R2, UR4, PT ;  /* 0x0000000402007c0c */ /* 0x002fe2000bf02070 */
[----:B--2---:R-:W-:Y:S02]  /*4520*/  IMAD.U32 R2, RZ, RZ, UR6 ;  /* 0x00000006ff027e24 */ /* 0x004fe4000f8e00ff */
[----:B---3--:R-:W-:-:S10]  /*4530*/  IMAD.U32 R3, RZ, RZ, UR7 ;  /* 0x00000007ff037e24 */ /* 0x008fd4000f8e00ff */
[----:B------:R1:W-:Y:S04]  /*4540*/  @P0 ATOMS.AND RZ, [UR8+0x14], R3 ;  /* 0x00001403ffff098c */ /* 0x0003e8000a800008 */
[----:B------:R1:W-:Y:S01]  /*4550*/  @P0 ATOMS.AND RZ, [UR8+0x18], R2 ;  /* 0x00001802ffff098c */ /* 0x0003e2000a800008 */
[----:B------:R-:W-:Y:S05]  /*4560*/  BRA `(.L_x_81) ;  /* 0x0000000000147947 */ /* 0x000fea0003800000 */
.L_x_80:
[----:B------:R-:W-:Y:S02]  /*4570*/  MOV R2, 0x4590 ;  /* 0x0000459000027802 */ /* 0x000fe40000000f00 */
[----:B----45:R-:W-:Y:S05]  /*4580*/  CALL.REL.NOINC `($__internal_0_$__cuda_sm10x_tcgen05_guardrail_trap_col_being_dealloced_not_returned_by_alloc) ;  /* 0x0000006400bc7944 */ /* 0x030fea0003c00000 */
[----:B------:R-:W-:Y:S05]  /*4590*/  BRA `(.L_x_81) ;  /* 0x0000000000087947 */ /* 0x000fea0003800000 */
.L_x_79:
[----:B------:R-:W-:Y:S02]  /*45a0*/  MOV R2, 0x45c0 ;  /* 0x000045c000027802 */ /* 0x000fe40000000f00 */
[----:B----45:R-:W-:Y:S05]  /*45b0*/  CALL.REL.NOINC `($__internal_2_$__cuda_sm10x_tcgen05_guardrail_trap_unallocated_columns_being_dealloced) ;  /* 0x0000006400c87944 */ /* 0x030fea0003c00000 */
.L_x_81:
[----:B------:R-:W-:Y:S01]  /*45c0*/  NOP ;  /* 0x0000000000007918 */ /* 0x000fe20000000000 */
[----:B------:R-:W-:Y:S05]  /*45d0*/  EXIT ;  /* 0x000000000000794d */ /* 0x000fea0003800000 */
.L_x_53:
[----:B------:R-:W-:-:S09]  /*45e0*/  UISETP.NE.OR UP0, UPT, UR18, 0x3, !UP3 ;  /* 0x000000031200788c */ /* 0x000fd2000df05670 */
[----:B------:R-:W-:Y:S05]  /*45f0*/  BRA.U UP0, `(.L_x_82) ;  /* 0x0000001100b07547 */ /* 0x000fea000b800000 */
[----:B------:R-:W2:Y:S01]  /*4600*/  LDCU.64 UR4, c[0x0][0x888] ;  /* 0x00011100ff0477ac */ /* 0x000ea20008000a00 */
[----:B------:R-:W3:Y:S01]  /*4610*/  S2UR UR10, SR_CgaCtaId ;  /* 0x00000000000a79c3 */ /* 0x000ee20000008800 */
[----:B------:R-:W-:Y:S01]  /*4620*/  HFMA2 R10, -RZ, RZ, 0, 5.9604644775390625e-08 ;  /* 0x00000001ff0a7431 */ /* 0x000fe200000001ff */
[----:B------:R-:W-:Y:S01]  /*4630*/  MOV R9, RZ ;  /* 0x000000ff00097202 */ /* 0x000fe20000000f00 */
[----:B------:R-:W4:Y:S01]  /*4640*/  LDCU UR48, c[0x0][0x370] ;  /* 0x00006e00ff3077ac */ /* 0x000f220008000800 */
[----:B------:R-:W-:Y:S01]  /*4650*/  HFMA2 R0, -RZ, RZ, 0, 0.0078125 ;  /* 0x00002000ff007431 */ /* 0x000fe200000001ff */
[----:B------:R-:W4:Y:S03]  /*4660*/  LDCU.128 UR44, c[0x0][0xb10] ;  /* 0x00016200ff2c77ac */ /* 0x000f260008000c00 */
[----:B------:R-:W1:Y:S01]  /*4670*/  LDC.64 R12, c[0x0][0x348] ;  /* 0x0000d200ff0c7b82 */ /* 0x000e620000000a00 */
[----:B------:R-:W3:Y:S01]  /*4680*/  LDCU UR38, c[0x0][0x374] ;  /* 0x00006e80ff2677ac */ /* 0x000ee20008000800 */
[----:B------:R-:W3:Y:S01]  /*4690*/  LDCU.64 UR40, c[0x0][0x890] ;  /* 0x00011200ff2877ac */ /* 0x000ee20008000a00 */
[----:B------:R-:W3:Y:S01]  /*46a0*/  LDCU UR30, c[0x0][0xb0c] ;  /* 0x00016180ff1e77ac */ /* 0x000ee20008000800 */
[----:B--2---:R-:W-:Y:S01]  /*46b0*/  UISETP.NE.U32.AND UP0, UPT, UR4, URZ, UPT ;  /* 0x000000ff0400728c */ /* 0x004fe2000bf05070 */
[----:B------:R-:W2:Y:S01]  /*46c0*/  LDCU UR63, c[0x0][0xb20] ;  /* 0x00016400ff3f77ac */ /* 0x000ea20008000800 */
[----:B------:R-:W2:Y:S01]  /*46d0*/  LDCU UR4, c[0x0][0xb30] ;  /* 0x00016600ff0477ac */ /* 0x000ea20008000800 */
[----:B------:R-:W2:Y:S01]  /*46e0*/  LDCU.128 UR56, c[0x0][0x980] ;  /* 0x00013000ff3877ac */ /* 0x000ea20008000c00 */
[----:B------:R-:W-:Y:S01]  /*46f0*/  UMOV UR31, 0x400 ;  /* 0x00000400001f7882 */ /* 0x000fe20000000000 */
[----:B----4-:R-:W-:-:S02]  /*4700*/  UIMAD.WIDE.U32 UR6, UR48, UR44, URZ ;  /* 0x0000002c300672a5 */ /* 0x010fc4000f8e00ff */
[----:B---3--:R-:W-:Y:S02]  /*4710*/  UIMAD.WIDE.U32 UR8, UR38, UR47, URZ ;  /* 0x0000002f260872a5 */ /* 0x008fe4000f8e00ff */
[----:B------:R-:W-:Y:S02]  /*4720*/  ULEA UR31, UR10, UR31, 0x18 ;  /* 0x0000001f0a1f7291 */ /* 0x000fe4000f8ec0ff */
[----:B------:R-:W-:Y:S02]  /*4730*/  UISETP.NE.AND.EX UP5, UPT, UR5, URZ, UPT, UP0 ;  /* 0x000000ff0500728c */ /* 0x000fe4000bfa5300 */
[----:B------:R-:W-:Y:S02]  /*4740*/  UISETP.NE.U32.AND UP6, UPT, UR40, URZ, UPT ;  /* 0x000000ff2800728c */ /* 0x000fe4000bfc5070 */
[----:B------:R-:W-:Y:S02]  /*4750*/  UIADD3 UR50, UPT, UPT, UR31, 0x98, URZ ;  /* 0x000000981f327890 */ /* 0x000fe4000fffe0ff */
[----:B------:R-:W-:-:S02]  /*4760*/  UIADD3 UR49, UPT, UPT, UR31, 0xd8, URZ ;  /* 0x000000d81f317890 */ /* 0x000fc4000fffe0ff */
[----:B------:R-:W-:Y:S02]  /*4770*/  UIADD3 UR33, UPT, UPT, UR31, 0x80, URZ ;  /* 0x000000801f217890 */ /* 0x000fe4000fffe0ff */
[----:B------:R-:W-:Y:S02]  /*4780*/  UIADD3 UR25, UPT, UPT, UR31, 0x88, URZ ;  /* 0x000000881f197890 */ /* 0x000fe4000fffe0ff */
[----:B------:R-:W-:Y:S02]  /*4790*/  UIADD3 UR17, UPT, UPT, UR31, 0x90, URZ ;  /* 0x000000901f117890 */ /* 0x000fe4000fffe0ff */
[----:B------:R-:W-:Y:S02]  /*47a0*/  UISETP.NE.AND UP0, UPT, UR39, 0x1, UPT ;  /* 0x000000012700788c */ /* 0x000fe4000bf05270 */
[----:B------:R-:W-:Y:S01]  /*47b0*/  UISETP.NE.AND UP0, UPT, UR30, 0x1, UPT ;  /* 0x000000011e00788c */ /* 0x000fe2000bf05270 */
[----:B------:R-:W-:Y:S01]  /*47c0*/  UMOV UR61, UR7 ;  /* 0x00000007003d7c82 */ /* 0x000fe20008000000 */
[----:B------:R-:W-:Y:S01]  /*47d0*/  UMOV UR60, UR9 ;  /* 0x00000009003c7c82 */ /* 0x000fe20008000000 */
[----:B------:R-:W-:-:S02]  /*47e0*/  UISETP.GE.AND UP2, UPT, UR39, 0x1, UPT ;  /* 0x000000012700788c */ /* 0x000fc4000bf46270 */
[----:B------:R-:W-:Y:S02]  /*47f0*/  UISETP.NE.AND UP0, UPT, UR46, 0x1, UPT ;  /* 0x000000012e00788c */ /* 0x000fe4000bf05270 */
[----:B------:R-:W-:Y:S01]  /*4800*/  UPLOP3.LUT UP4, UPT, UPT, UPT, UPT, 0x40, 0x4 ;  /* 0x000000000004789c */ /* 0x000fe20003f8e870 */
[----:B------:R-:W3:Y:S01]  /*4810*/  LDCU.64 UR22, c[0x0][0xb28] ;  /* 0x00016500ff1677ac */ /* 0x000ee20008000a00 */
[----:B------:R-:W4:Y:S01]  /*4820*/  LDCU.64 UR42, c[0x0][0x990] ;  /* 0x00013200ff2a77ac */ /* 0x000f220008000a00 */
[----:B------:R-:W-:Y:S02]  /*4830*/  UISETP.NE.AND.EX UP6, UPT, UR41, URZ, UPT, UP6 ;  /* 0x000000ff2900728c */ /* 0x000fe4000bfc5360 */
[----:B------:R-:W-:Y:S02]  /*4840*/  UPRMT UR50, UR10, 0x654, UR50 ;  /* 0x000006540a327896 */ /* 0x000fe40008000032 */
[----:B------:R-:W-:Y:S02]  /*4850*/  UPRMT UR49, URZ, 0x654, UR49 ;  /* 0x00000654ff317896 */ /* 0x000fe40008000031 */
[----:B------:R-:W-:-:S02]  /*4860*/  UPRMT UR55, UR10, 0x654, UR33 ;  /* 0x000006540a377896 */ /* 0x000fc40008000021 */
[----:B------:R-:W-:Y:S02]  /*4870*/  UPRMT UR54, UR10, 0x654, UR25 ;  /* 0x000006540a367896 */ /* 0x000fe40008000019 */
[----:B------:R-:W-:Y:S02]  /*4880*/  UPRMT UR53, UR10, 0x654, UR17 ;  /* 0x000006540a357896 */ /* 0x000fe40008000011 */
[----:B------:R-:W-:Y:S02]  /*4890*/  USHF.R.U32.HI UR61, URZ, UR45, UR61 ;  /* 0x0000002dff3d7299 */ /* 0x000fe4000801163d */
[----:B--2---:R-:W-:Y:S02]  /*48a0*/  USHF.R.U32.HI UR60, URZ, UR63, UR60 ;  /* 0x0000003fff3c7299 */ /* 0x004fe4000801163c */
[----:B------:R-:W-:Y:S02]  /*48b0*/  UISETP.NE.AND UP3, UPT, UR4, 0x1, UPT ;  /* 0x000000010400788c */ /* 0x000fe4000bf65270 */
[----:B------:R-:W-:-:S02]  /*48c0*/  UISETP.NE.AND UP2, UPT, UR56, 0x1, UPT ;  /* 0x000000013800788c */ /* 0x000fc4000bf45270 */
[----:B-1-34-:R-:W-:-:S11]  /*48d0*/  UISETP.NE.AND UP0, UPT, UR59, 0x1, UPT ;  /* 0x000000013b00788c */ /* 0x01afd6000bf05270 */
.L_x_93:
[----:B------:R-:W-:Y:S04]  /*48e0*/  SHF.L.U32 R3, R9, 0x1f, RZ ;  /* 0x0000001f09037819 */ /* 0x000fe800000006ff */
[----:B-1----:R-:W1:Y:S02]  /*48f0*/  SYNCS.PHASECHK.TRANS64.TRYWAIT P0, [UR31+0xd0], R3 ;  /* 0x0000d003ff0075a7 */ /* 0x002e64000800111f */
[----:B-1----:R-:W-:Y:S05]  /*4900*/  @!P0 BRA `(.L_x_83) ;  /* 0x0000005c00848947 */ /* 0x002fea0003800000 */
.L_x_180:
[----:B------:R-:W2:Y:S01]  /*4910*/  LDS.128 R4, [UR31+0x110] ;  /* 0x0001101fff047984 */ /* 0x000ea20008000c00 */
[----:B------:R-:W-:Y:S01]  /*4920*/  UISETP.GE.AND UP0, UPT, UR39, 0x1, UPT ;  /* 0x000000012700788c */ /* 0x000fe2000bf06270 */
[----:B------:R-:W-:Y:S01]  /*4930*/  @!PT LDS RZ, [RZ] ;  /* 0x00000000fffff984 */ /* 0x000fe20000000800 */
[----:B------:R-:W-:Y:S01]  /*4940*/  @!PT LDS RZ, [RZ] ;  /* 0x00000000fffff984 */ /* 0x000fe20000000800 */
[----:B------:R-:W-:Y:S01]  /*4950*/  @!PT LDS RZ, [RZ] ;  /* 0x00000000fffff984 */ /* 0x000fe20000000800 */
[----:B------:R-:W-:Y:S01]  /*4960*/  @!PT LDS RZ, [RZ] ;  /* 0x00000000fffff984 */ /* 0x000fe20000000800 */
[----:B------:R3:W-:Y:S06]  /*4970*/  MEMBAR.ALL.CTA ;  /* 0x0000000000007992 */ /* 0x0007ec0000008000 */
[----:B---3--:R-:W3:Y:S02]  /*4980*/  FENCE.VIEW.ASYNC.S ;  /* 0x00000000000073c6 */ /* 0x008ee40000000000 */
[----:B---3--:R-:W-:Y:S01]  /*4990*/  SYNCS.ARRIVE.TRANS64.RED.A1T0 RZ, [UR49], RZ ;  /* 0x000000ffffff79a7 */ /* 0x008fe20008100431 */
[----:B--2---:R-:W-:Y:S11]  /*49a0*/  LOP3.LUT P0, RZ, R6, 0x1, RZ, 0xc0, !PT ;  /* 0x0000000106ff7812 */ /* 0x004ff6000780c0ff */
[----:B------:R-:W-:Y:S02]  /*49b0*/  @!UPT UIADD3 URZ, UPT, UPT, URZ, URZ, URZ ;  /* 0x000000fffffff290 */ /* 0x000fe4000fffe0ff */
[----:B------:R-:W-:Y:S01]  /*49c0*/  VOTEU.ANY UP2, P0 ;  /* 0x0000000000ff7886 */ /* 0x000fe20000040100 */
[----:B------:R-:W-:Y:S11]  /*49d0*/  PLOP3.LUT P0, PT, PT, PT, UP2, 0x80, 0x8 ;  /* 0x000000000008781c */ /* 0x000ff60003f0f028 */
[----:B------:R-:W-:Y:S02]  /*49e0*/  @!UPT UIADD3 URZ, UPT, UPT, URZ, URZ, URZ ;  /* 0x000000fffffff290 */ /* 0x000fe4000fffe0ff */
[----:B-1----:R-:W-:Y:S02]  /*49f0*/  @P0 MOV R3, R4 ;  /* 0x0000000400030202 */ /* 0x002fe40000000f00 */
[----:B------:R-:W-:Y:S02]  /*4a00*/  @P0 LOP3.LUT R2, R5, 0xffff, RZ, 0xc0, !PT ;  /* 0x0000ffff05020812 */ /* 0x000fe400078ec0ff */
[----:B------:R-:W-:Y:S02]  /*4a10*/  @P0 R2UR UR5, R3 ;  /* 0x00000000030502ca */ /* 0x000fe400000e0000 */
[----:B------:R-:W-:Y:S11]  /*4a20*/  @P0 R2UR UR4, R2 ;  /* 0x00000000020402ca */ /* 0x000ff600000e0000 */
[----:B------:R-:W-:Y:S02]  /*4a30*/  @UP2 UMOV UR15, UR5 ;  /* 0x00000005000f2c82 */ /* 0x000fe40008000000 */
[----:B------:R-:W-:Y:S01]  /*4a40*/  @UP2 UMOV UR14, UR4 ;  /* 0x00000004000e2c82 */ /* 0x000fe20008000000 */
[----:B------:R-:W-:Y:S05]  /*4a50*/  BRA.U !UP0, `(.L_x_84) ;  /* 0x0000000108c07547 */ /* 0x000fea000b800000 */
[----:B------:R-:W-:Y:S02]  /*4a60*/  UIMAD.WIDE.U32 UR8, UR14, UR47, URZ ;  /* 0x0000002f0e0872a5 */ /* 0x000fe4000f8e00ff */
[----:B------:R-:W-:Y:S02]  /*4a70*/  UP2UR UR16, UPR, URZ, 0x4 ;  /* 0x00000004ff107883 */ /* 0x000fe40008000000 */
[----:B------:R-:W-:Y:S02]  /*4a80*/  UISETP.NE.AND UP2, UPT, UR46, 0x1, UPT ;  /* 0x000000012e00788c */ /* 0x000fe4000bf45270 */
[----:B------:R-:W-:Y:S02]  /*4a90*/  UIMAD.WIDE.U32 UR10, UR15, UR44, URZ ;  /* 0x0000002c0f0a72a5 */ /* 0x000fe4000f8e00ff */
[----:B------:R-:W-:Y:S02]  /*4aa0*/  USEL UR4, UR38, UR60, !UP2 ;  /* 0x0000003c26047287 */ /* 0x000fe4000d000000 */
[----:B------:R-:W-:Y:S02]  /*4ab0*/  UISETP.NE.AND UP0, UPT, UR30, 0x1, UPT ;  /* 0x000000011e00788c */ /* 0x000fe4000bf05270 */
[----:B------:R-:W-:Y:S02]  /*4ac0*/  UP2UR UR20, UPR, URZ, 0x2 ;  /* 0x00000002ff147883 */ /* 0x000fe40008000000 */
[----:B------:R-:W-:Y:S02]  /*4ad0*/  UISETP.NE.AND UP1, UPT, UR39, 0x1, UPT ;  /* 0x000000012700788c */ /* 0x000fe4000bf25270 */
[----:B------:R-:W-:Y:S02]  /*4ae0*/  UIMAD.WIDE.U32 UR12, UR4, UR22, URZ ;  /* 0x00000016040c72a5 */ /* 0x000fe4000f8e00ff */
[----:B------:R-:W-:Y:S01]  /*4af0*/  USEL UR7, UR48, UR61, !UP0 ;  /* 0x0000003d30077287 */ /* 0x000fe2000c000000 */
[----:B------:R-:W-:Y:S02]  /*4b00*/  UMOV UR5, UR9 ;  /* 0x0000000900057c82 */ /* 0x000fe40008000000 */
[----:B------:R-:W-:Y:S02]  /*4b10*/  USHF.R.U32.HI UR6, URZ, UR63, UR5 ;  /* 0x0000003fff067299 */ /* 0x000fe40008011605 */
[----:B------:R-:W-:Y:S02]  /*4b20*/  UIMAD.WIDE.U32 UR18, UR7, UR22, URZ ;  /* 0x00000016071272a5 */ /* 0x000fe4000f8e00ff */
[----:B------:R-:W-:Y:S02]  /*4b30*/  USEL UR6, UR14, UR6, !UP2 ;  /* 0x000000060e067287 */ /* 0x000fe4000d000000 */
[----:B------:R-:W-:Y:S01]  /*4b40*/  UISETP.NE.AND UP2, UPT, UR16, URZ, UPT ;  /* 0x000000ff1000728c */ /* 0x000fe2000bf45270 */
[----:B------:R-:W-:Y:S01]  /*4b50*/  UMOV UR5, UR11 ;  /* 0x0000000b00057c82 */ /* 0x000fe20008000000 */
[----:B------:R-:W-:Y:S02]  /*4b60*/  UIMAD.WIDE.U32 UR10, UR6, UR22, URZ ;  /* 0x00000016060a72a5 */ /* 0x000fe4000f8e00ff */
[----:B------:R-:W-:Y:S03]  /*4b70*/  USHF.R.U32.HI UR8, URZ, UR45, UR5 ;  /* 0x0000002dff087299 */ /* 0x000fe60008011605 */
[----:B------:R-:W-:Y:S02]  /*4b80*/  UMOV UR5, UR13 ;  /* 0x0000000d00057c82 */ /* 0x000fe40008000000 */
[----:B------:R-:W-:Y:S03]  /*4b90*/  @UP1 USHF.R.U32.HI UR4, URZ, UR23, UR5 ;  /* 0x00000017ff041299 */ /* 0x000fe60008011605 */
[----:B------:R-:W-:Y:S01]  /*4ba0*/  UMOV UR5, UR19 ;  /* 0x0000001300057c82 */ /* 0x000fe20008000000 */
[----:B------:R-:W-:Y:S02]  /*4bb0*/  UIMAD UR4, UR39, UR4, URZ ;  /* 0x00000004270472a4 */ /* 0x000fe4000f8e02ff */
[----:B------:R-:W-:Y:S02]  /*4bc0*/  @UP1 USHF.R.U32.HI UR7, URZ, UR23, UR5 ;  /* 0x00000017ff071299 */ /* 0x000fe40008011605 */
[----:B------:R-:W-:Y:S02]  /*4bd0*/  USEL UR5, UR15, UR8, !UP0 ;  /* 0x000000080f057287 */ /* 0x000fe4000c000000 */
[----:B------:R-:W-:Y:S02]  /*4be0*/  UIMAD UR8, UR39, UR7, URZ ;  /* 0x00000007270872a4 */ /* 0x000fe4000f8e02ff */
[----:B------:R-:W-:Y:S03]  /*4bf0*/  UISETP.GE.AND UP0, UPT, UR6, UR4, UPT ;  /* 0x000000040600728c */ /* 0x000fe6000bf06270 */
[----:B------:R-:W-:Y:S01]  /*4c00*/  UMOV UR4, UR11 ;  /* 0x0000000b00047c82 */ /* 0x000fe20008000000 */
[----:B------:R-:W-:Y:S02]  /*4c10*/  UISETP.GE.OR UP0, UPT, UR5, UR8, UP0 ;  /* 0x000000080500728c */ /* 0x000fe40008706670 */
[----:B------:R-:W-:Y:S02]  /*4c20*/  USHF.R.U32.HI UR4, URZ, UR23, UR4 ;  /* 0x00000017ff047299 */ /* 0x000fe40008011604 */
[----:B------:R-:W-:Y:S02]  /*4c30*/  UIMAD.WIDE.U32 UR8, UR5, UR22, URZ ;  /* 0x00000016050872a5 */ /* 0x000fe4000f8e00ff */
[----:B------:R-:W-:Y:S04]  /*4c40*/  USEL UR10, UR6, UR4, !UP1 ;  /* 0x00000004060a7287 */ /* 0x000fe8000c800000 */
[----:B------:R-:W-:Y:S01]  /*4c50*/  UIADD3 UR11, UPT, UPT, -UR10, URZ, URZ ;  /* 0x000000ff0a0b7290 */ /* 0x000fe2000fffe1ff */
[----:B------:R-:W-:Y:S02]  /*4c60*/  @!UP0 UMOV UR4, UR9 ;  /* 0x0000000900048c82 */ /* 0x000fe40008000000 */
[----:B------:R-:W-:Y:S02]  /*4c70*/  @!UP0 USHF.R.U32.HI UR4, URZ, UR23, UR4 ;  /* 0x00000017ff048299 */ /* 0x000fe40008011604 */
[----:B------:R-:W-:Y:S02]  /*4c80*/  UIMAD UR8, UR39, UR11, UR6 ;  /* 0x0000000b270872a4 */ /* 0x000fe4000f8e0206 */
[----:B------:R-:W-:Y:S02]  /*4c90*/  @!UP0 USEL UR4, UR5, UR4, !UP1 ;  /* 0x0000000405048287 */ /* 0x000fe4000c800000 */
[----:B------:R-:W-:Y:S02]  /*4ca0*/  UISETP.NE.AND UP1, UPT, UR20, URZ, UPT ;  /* 0x000000ff1400728c */ /* 0x000fe4000bf25270 */
[----:B------:R-:W-:Y:S02]  /*4cb0*/  @!UP0 UIMAD UR8, UR7, UR8, UR4 ;  /* 0x00000008070882a4 */ /* 0x000fe4000f8e0204 */
[----:B------:R-:W-:Y:S02]  /*4cc0*/  @!UP0 UIADD3 UR9, UPT, UPT, UR10, -UR4, URZ ;  /* 0x800000040a098290 */ /* 0x000fe4000fffe0ff */
[----:B------:R-:W-:Y:S02]  /*4cd0*/  UIADD3 UR4, UPT, UPT, -UR5, URZ, URZ ;  /* 0x000000ff05047290 */ /* 0x000fe4000fffe1ff */
[----:B------:R-:W-:Y:S02]  /*4ce0*/  UIADD3 UR7, UPT, UPT, -UR6, URZ, URZ ;  /* 0x000000ff06077290 */ /* 0x000fe4000fffe1ff */
[----:B------:R-:W-:Y:S02]  /*4cf0*/  @!UP0 UIMAD UR6, UR9, UR39, UR5 ;  /* 0x00000027090682a4 */ /* 0x000fe4000f8e0205 */
[----:B------:R-:W-:Y:S02]  /*4d00*/  UIMAD UR15, UR30, UR4, UR15 ;  /* 0x000000041e0f72a4 */ /* 0x000fe4000f8e020f */
[----:B------:R-:W-:Y:S01]  /*4d10*/  UIMAD UR4, UR46, UR7, UR14 ;  /* 0x000000072e0472a4 */ /* 0x000fe2000f8e020e */
[----:B------:R-:W-:Y:S02]  /*4d20*/  @!UP0 UMOV UR5, UR8 ;  /* 0x0000000800058c82 */ /* 0x000fe40008000000 */
[----:B------:R-:W-:Y:S02]  /*4d30*/  UIMAD UR15, UR5, UR30, UR15 ;  /* 0x0000001e050f72a4 */ /* 0x000fe4000f8e020f */
[----:B------:R-:W-:Y:S11]  /*4d40*/  UIMAD UR14, UR6, UR46, UR4 ;  /* 0x0000002e060e72a4 */ /* 0x000ff6000f8e0204 */
[----:B------:R-:W-:Y:S01]  /*4d50*/  @!UPT UIADD3 URZ, UPT, UPT, URZ, URZ, URZ ;  /* 0x000000fffffff290 */ /* 0x000fe2000fffe0ff */
.L_x_84:
[----:B------:R-:W1:Y:S01]  /*4d60*/  @!UP3 LDCU.128 UR8, c[0x0][0xb10] ;  /* 0x00016200ff08b7ac */ /* 0x000e620008000c00 */
[----:B------:R-:W-:Y:S02]  /*4d70*/  ISETP.NE.U32.AND P1, PT, RZ, UR40, PT ;  /* 0x00000028ff007c0c */ /* 0x000fe4000bf25070 */
[----:B------:R-:W-:Y:S02]  /*4d80*/  SHF.L.U32 R8, R10, 0x1f, RZ ;  /* 0x0000001f0a087819 */ /* 0x000fe400000006ff */
[----:B------:R-:W-:Y:S01]  /*4d90*/  ISETP.NE.AND.EX P1, PT, RZ, UR41, PT, P1 ;  /* 0x00000029ff007c0c */ /* 0x000fe2000bf25310 */
[----:B------:R-:W2:Y:S01]  /*4da0*/  @!UP3 LDCU UR5, c[0x0][0xb0c] ;  /* 0x00016180ff05b7ac */ /* 0x000ea20008000800 */
[----:B------:R-:W-:Y:S02]  /*4db0*/  USHF.L.U32 UR34, UR21, 0x7, URZ ;  /* 0x0000000715227899 */ /* 0x000fe400080006ff */
[----:B-1----:R-:W-:Y:S07]  /*4dc0*/  UIMAD.WIDE.U32 UR6, UR15, UR8, URZ ;  /* 0x000000080f0672a5 */ /* 0x002fee000f8e00ff */
[----:B------:R-:W-:Y:S01]  /*4dd0*/  @!UP3 UMOV UR4, UR7 ;  /* 0x000000070004bc82 */ /* 0x000fe20008000000 */
[----:B--2---:R-:W-:Y:S02]  /*4de0*/  @!UP3 UISETP.NE.AND UP0, UPT, UR5, 0x1, UPT ;  /* 0x000000010500b88c */ /* 0x004fe4000bf05270 */
[----:B------:R-:W-:Y:S02]  /*4df0*/  @!UP3 USHF.R.U32.HI UR4, URZ, UR9, UR4 ;  /* 0x00000009ff04b299 */ /* 0x000fe40008011604 */
[----:B------:R-:W-:Y:S02]  /*4e00*/  UIMAD.WIDE.U32 UR6, UR14, UR11, URZ ;  /* 0x0000000b0e0672a5 */ /* 0x000fe4000f8e00ff */
[----:B------:R-:W-:Y:S02]  /*4e10*/  @!UP3 USEL UR8, UR15, UR4, !UP0 ;  /* 0x000000040f08b287 */ /* 0x000fe4000c000000 */
[----:B------:R-:W-:Y:S03]  /*4e20*/  @!UP3 UISETP.NE.AND UP0, UPT, UR10, 0x1, UPT ;  /* 0x000000010a00b88c */ /* 0x000fe6000bf05270 */
[----:B------:R-:W-:Y:S02]  /*4e30*/  @!UP3 UMOV UR6, UR7 ;  /* 0x000000070006bc82 */ /* 0x000fe40008000000 */
[----:B------:R-:W1:Y:S02]  /*4e40*/  @!UP3 LDCU UR4, c[0x0][0xb20] ;  /* 0x00016400ff04b7ac */ /* 0x000e640008000800 */
[----:B-1----:R-:W-:Y:S04]  /*4e50*/  @!UP3 USHF.R.U32.HI UR6, URZ, UR4, UR6 ;  /* 0x00000004ff06b299 */ /* 0x002fe80008011606 */
[----:B------:R-:W-:Y:S04]  /*4e60*/  @!UP3 USEL UR6, UR14, UR6, !UP0 ;  /* 0x000000060e06b287 */ /* 0x000fe8000c000000 */
[----:B------:R-:W-:Y:S02]  /*4e70*/  @!UP3 UIADD3 UR4, UPT, UPT, -UR8, UR6, URZ ;  /* 0x000000060804b290 */ /* 0x000fe4000fffe1ff */
[----:B------:R-:W-:Y:S02]  /*4e80*/  @!UP3 UIADD3 UR6, UPT, UPT, UR8, -UR6, URZ ;  /* 0x800000060806b290 */ /* 0x000fe4000fffe0ff */
[----:B------:R-:W-:Y:S02]  /*4e90*/  @!UP3 UIMAD UR15, UR4, UR5, UR15 ;  /* 0x00000005040fb2a4 */ /* 0x000fe4000f8e020f */
[----:B------:R-:W-:Y:S01]  /*4ea0*/  @!UP3 UIMAD UR14, UR6, UR10, UR14 ;  /* 0x0000000a060eb2a4 */ /* 0x000fe2000f8e020e */
[----:B------:R-:W-:Y:S11]  /*4eb0*/  BRA.U UP4, `(.L_x_85) ;  /* 0x0000000104107547 */ /* 0x000ff6000b800000 */
[----:B------:R-:W-:Y:S04]  /*4ec0*/  MOV R2, UR62 ;  /* 0x0000003e00027c02 */ /* 0x000fe80008000f00 */
[----:B------:R-:W-:Y:S04]  /*4ed0*/  SHF.L.U32 R3, R2, 0x1f, RZ ;  /* 0x0000001f02037819 */ /* 0x000fe800000006ff */
[----:B------:R-:W1:Y:S02]  /*4ee0*/  SYNCS.PHASECHK.TRANS64.TRYWAIT P2, [UR31+0xc8], R3 ;  /* 0x0000c803ff0075a7 */ /* 0x000e64000804111f */
[----:B-1----:R-:W-:Y:S05]  /*4ef0*/  @!P2 BRA `(.L_x_86) ;  /* 0x000000580020a947 */ /* 0x002fea0003800000 */
.L_x_85:
[----:B------:R-:W-:Y:S05]  /*4f00*/  BRA.U !UP6, `(.L_x_87) ;  /* 0x000000010e387547 */ /* 0x000fea000b800000 */
[----:B------:R-:W-:Y:S01]  /*4f10*/  UPLOP3.LUT UP1, UPT, UPT, UPT, UP5, 0x80, 0x8 ;  /* 0x000000000008789c */ /* 0x000fe20003f2f050 */
[----:B-1----:R-:W-:Y:S01]  /*4f20*/  HFMA2 R2, -RZ, RZ, 0, 5.9604644775390625e-08 ;  /* 0x00000001ff027431 */ /* 0x002fe200000001ff */
[----:B------:R-:W1:Y:S01]  /*4f30*/  LDCU.64 UR8, c[0x0][0x358] ;  /* 0x00006b00ff0877ac */ /* 0x000e620008000a00 */
[----:B------:R-:W-:Y:S03]  /*4f40*/  IMAD.MOV.U32 R87, RZ, RZ, 0x1 ;  /* 0x00000001ff577424 */ /* 0x000fe600078e00ff */
[----:B------:R-:W-:Y:S05]  /*4f50*/  PLOP3.LUT P2, PT, PT, PT, UP1, 0x80, 0x8 ;  /* 0x000000000008781c */ /* 0x000fea0003f4f018 */
[----:B------:R-:W2:Y:S01]  /*4f60*/  @UP1 LDCU.64 UR4, c[0x0][0x888] ;  /* 0x00011100ff0417ac */ /* 0x000ea20008000a00 */
[----:B------:R-:W-:Y:S07]  /*4f70*/  @UP1 UIMAD UR6, UR52, UR40, URZ ;  /* 0x00000028340612a4 */ /* 0x000fee000f8e02ff */
[----:B------:R-:W-:Y:S01]  /*4f80*/  @!P2 PRMT R87, R2, 0x7610, R87 ;  /* 0x000076100257a816 */ /* 0x000fe20000000057 */
[----:B--2---:R-:W-:Y:S06]  /*4f90*/  @UP1 UIMAD.WIDE UR4, UR6, 0x4, UR4 ;  /* 0x00000004060418a5 */ /* 0x004fec000f8e0204 */
[----:B------:R-:W-:Y:S01]  /*4fa0*/  IMAD.U32 R14, RZ, RZ, UR4 ;  /* 0x00000004ff0e7e24 */ /* 0x000fe2000f8e00ff */
[----:B------:R-:W-:Y:S04]  /*4fb0*/  MOV R15, UR5 ;  /* 0x00000005000f7c02 */ /* 0x000fe80008000f00 */
[----:B------:R-:W2:Y:S01]  /*4fc0*/  @!UP1 LDCU UR4, c[0x0][0x880] ;  /* 0x00011000ff0497ac */ /* 0x000ea20008000800 */
[----:B-1---5:R3:W5:Y:S02]  /*4fd0*/  @P2 LDG.E R41, desc[UR8][R14.64] ;  /* 0x000000080e292981 */ /* 0x022764000c1e1900 */
[----:B--23--:R-:W-:Y:S07]  /*4fe0*/  @!P2 IMAD.U32 R41, RZ, RZ, UR4 ;  /* 0x00000004ff29ae24 */ /* 0x00cfee000f8e00ff */
.L_x_87:
[----:B-----5:R-:W-:Y:S01]  /*4ff0*/  @!P1 FSETP.EQ.AND P3, PT, R41, RZ, PT ;  /* 0x000000ff2900920b */ /* 0x020fe20003f62000 */
[----:B------:R-:W-:Y:S01]  /*5000*/  @!UPT UIADD3 URZ, UPT, UPT, URZ, URZ, URZ ;  /* 0x000000fffffff290 */ /* 0x000fe2000fffe0ff */
[----:B------:R-:W-:Y:S11]  /*5010*/  @!P1 BRA `(.L_x_88) ;  /* 0x0000000000149947 */ /* 0x000ff60003800000 */
[----:B------:R-:W-:Y:S02]  /*5020*/  LOP3.LUT P1, RZ, R87, 0xff, RZ, 0xc0, !PT ;  /* 0x000000ff57ff7812 */ /* 0x000fe4000782c0ff */
[----:B------:R-:W-:Y:S04]  /*5030*/  PLOP3.LUT P3, PT, PT, PT, UP1, 0x80, 0x8 ;  /* 0x000000000008781c */ /* 0x000fe80003f6f018 */
[----:B------:R-:W-:Y:S07]  /*5040*/  PLOP3.LUT P3, PT, P3, PT, PT, 0x8, 0x80 ;  /* 0x000000000080781c */ /* 0x000fee0001f6e170 */
[----:B------:R-:W-:Y:S11]  /*5050*/  @P1 FSETP.EQ.AND P3, PT, R41, RZ, PT ;  /* 0x000000ff2900120b */ /* 0x000ff60003f62000 */
[----:B------:R-:W-:Y:S02]  /*5060*/  @!UPT UIADD3 URZ, UPT, UPT, URZ, URZ, URZ ;  /* 0x000000fffffff290 */ /* 0x000fe4000fffe0ff */
.L_x_88:
[----:B------:R-:W-:Y:S01]  /*5070*/  USHF.L.U32 UR35, UR51, 0x7, URZ ;  /* 0x0000000733237899 */ /* 0x000fe200080006ff */
[----:B------:R-:W2:Y:S01]  /*5080*/  SYNCS.PHASECHK.TRANS64.TRYWAIT P1, [UR31+0xa0], R8 ;  /* 0x0000a008ff0075a7 */ /* 0x000ea2000802111f */
[----:B------:R-:W-:Y:S02]  /*5090*/  UISETP.NE.AND UP0, UPT, UR56, 0x1, UPT ;  /* 0x000000013800788c */ /* 0x000fe4000bf05270 */
[----:B------:R-:W-:Y:S01]  /*50a0*/  UIMAD.WIDE.U32 UR4, UR35, UR57, URZ ;  /* 0x00000039230472a5 */ /* 0x000fe2000f8e00ff */
[----:B------:R-:W-:Y:S04]  /*50b0*/  ELECT P2, URZ, PT ;  /* 0x0000000000ff782f */ /* 0x000fe80003840000 */
[----:B------:R-:W-:Y:S02]  /*50c0*/  PLOP3.LUT P2, PT, P3, P2, PT, 0xf2, 0x2f ;  /* 0x00000000002f781c */ /* 0x000fe40001f45e72 */
[----:B------:R-:W-:Y:S02]  /*50d0*/  UMOV UR4, UR5 ;  /* 0x0000000500047c82 */ /* 0x000fe40008000000 */
[----:B------:R-:W-:Y:S04]  /*50e0*/  USHF.R.U32.HI UR4, URZ, UR58, UR4 ;  /* 0x0000003aff047299 */ /* 0x000fe80008011604 */
[----:B------:R-:W-:Y:S02]  /*50f0*/  USEL UR36, UR35, UR4, !UP0 ;  /* 0x0000000423247287 */ /* 0x000fe4000c000000 */
[----:B------:R-:W-:Y:S02]  /*5100*/  UISETP.NE.AND UP0, UPT, UR59, 0x1, UPT ;  /* 0x000000013b00788c */ /* 0x000fe4000bf05270 */
[----:B------:R-:W-:Y:S07]  /*5110*/  UIMAD.WIDE.U32 UR4, UR36, UR42, URZ ;  /* 0x0000002a240472a5 */ /* 0x000fee000f8e00ff */
[----:B------:R-:W-:Y:S02]  /*5120*/  UMOV UR4, UR5 ;  /* 0x0000000500047c82 */ /* 0x000fe40008000000 */
[----:B------:R-:W-:Y:S04]  /*5130*/  USHF.R.U32.HI UR4, URZ, UR43, UR4 ;  /* 0x0000002bff047299 */ /* 0x000fe80008011604 */
[----:B------:R-:W-:Y:S02]  /*5140*/  USEL UR37, UR36, UR4, !UP0 ;  /* 0x0000000424257287 */ /* 0x000fe4000c000000 */
[----:B------:R-:W-:Y:S02]  /*5150*/  UIADD3 UR4, UPT, UPT, -UR36, URZ, URZ ;  /* 0x000000ff24047290 */ /* 0x000fe4000fffe1ff */
[----:B------:R-:W-:Y:S02]  /*5160*/  UIADD3 UR5, UPT, UPT, -UR37, URZ, URZ ;  /* 0x000000ff25057290 */ /* 0x000fe4000fffe1ff */
[----:B------:R-:W-:Y:S02]  /*5170*/  UIMAD UR35, UR56, UR4, UR35 ;  /* 0x00000004382372a4 */ /* 0x000fe4000f8e0223 */
[----:B------:R-:W-:Y:S01]  /*5180*/  UIMAD UR36, UR59, UR5, UR36 ;  /* 0x000000053b2472a4 */ /* 0x000fe2000f8e0224 */
[----:B--2---:R-:W-:Y:S11]  /*5190*/  @!P1 BRA `(.L_x_89) ;  /* 0x0000005400909947 */ /* 0x004ff60003800000 */
.L_x_183:
[----:B------:R-:W-:Y:S01]  /*51a0*/  VOTEU.ALL UP0, P2 ;  /* 0x0000000000ff7886 */ /* 0x000fe20001000000 */
[----:B-1----:R-:W-:Y:S04]  /*51b0*/  @!P2 IADD3 R3, P1, PT, R12, 0x580, RZ ;  /* 0x000005800c03a810 */ /* 0x002fe80007f3e0ff */
[----:B------:R-:W-:Y:S01]  /*51c0*/  @!UP0 UPRMT UR4, URZ, 0x40, URZ ;  /* 0x00000040ff048896 */ /* 0x000fe200080000ff */
[----:B------:R-:W-:Y:S01]  /*51d0*/  @!P2 IMAD.X R2, RZ, RZ, R13, P1 ;  /* 0x000000ffff02a224 */ /* 0x000fe200008e060d */
[----:B------:R-:W-:Y:S01]  /*51e0*/  @!P2 R2UR UR5, R3 ;  /* 0x000000000305a2ca */ /* 0x000fe200000e0000 */
[----:B------:R-:W-:Y:S02]  /*51f0*/  @!UP0 UIADD3 UR32, UPT, UPT, UR31, 0x200, URZ ;  /* 0x000002001f208890 */ /* 0x000fe4000fffe0ff */
[----:B------:R-:W-:Y:S02]  /*5200*/  @!UP0 UPRMT UR6, UR4, 0x5410, URZ ;  /* 0x0000541004068896 */ /* 0x000fe400080000ff */
[----:B------:R-:W-:Y:S01]  /*5210*/  @!P2 R2UR UR4, R2 ;  /* 0x000000000204a2ca */ /* 0x000fe200000e0000 */
[----:B------:R-:W-:Y:S07]  /*5220*/  VOTEU.ALL UP0, P2 ;  /* 0x0000000000ff7886 */ /* 0x000fee0001000000 */
[----:B------:R-:W-:Y:S05]  /*5230*/  IMAD.U32 R2, RZ, RZ, UR5 ;  /* 0x00000005ff027e24 */ /* 0x000fea000f8e00ff */
[----:B------:R-:W-:Y:S01]  /*5240*/  IMAD.U32 R3, RZ, RZ, UR4 ;  /* 0x00000004ff037e24 */ /* 0x000fe2000f8e00ff */
[----:B------:R-:W-:Y:S01]  /*5250*/  @!P2 R2UR UR4, R2 ;  /* 0x000000000204a2ca */ /* 0x000fe200000e0000 */
[----:B------:R-:W-:Y:S03]  /*5260*/  @!P2 IMAD.MOV.U32 R2, RZ, RZ, 0x2000 ;  /* 0x00002000ff02a424 */ /* 0x000fe600078e00ff */
[----:B------:R-:W-:Y:S11]  /*5270*/  @!P2 R2UR UR5, R3 ;  /* 0x000000000305a2ca */ /* 0x000ff600000e0000 */
[----:B------:R-:W-:Y:S02]  /*5280*/  @!UPT UIADD3 URZ, UPT, UPT, URZ, URZ, URZ ;  /* 0x000000fffffff290 */ /* 0x000fe4000fffe0ff */
[----:B------:R1:W-:Y:S01]  /*5290*/  @!UP0 UTMALDG.4D.IM2COL [UR32], [UR4], UR6 ;  /* 0x00000020040083b4 */ /* 0x0003e20008058006 */
[----:B------:R1:W-:Y:S01]  /*52a0*/  @!P2 SYNCS.ARRIVE.TRANS64.RED.A0TR RZ, [UR31+0x80], R2 ;  /* 0x00008002ffffa9a7 */ /* 0x0003e2000830041f */
[----:B------:R-:W-:Y:S01]  /*52b0*/  SYNCS.ARRIVE.TRANS64.RED.A1T0 RZ, [UR55], RZ ;  /* 0x000000ffffff79a7 */ /* 0x000fe20008100437 */
[----:B------:R-:W2:Y:S02]  /*52c0*/  SYNCS.PHASECHK.TRANS64.TRYWAIT P1, [UR31+0xa8], R8 ;  /* 0x0000a808ff0075a7 */ /* 0x000ea4000802111f */
[----:B-12---:R-:W-:Y:S05]  /*52d0*/  @!P1 BRA `(.L_x_90) ;  /* 0x0000005400589947 */ /* 0x006fea0003800000 */
.L_x_185:
[----:B------:R-:W-:Y:S01]  /*52e0*/  VOTEU.ALL UP0, P2 ;  /* 0x0000000000ff7886 */ /* 0x000fe20001000000 */
[----:B-1----:R-:W-:Y:S01]  /*52f0*/  @!P2 IADD3 R3, P1, PT, R12, 0x580, RZ ;  /* 0x000005800c03a810 */ /* 0x002fe20007f3e0ff */
[----:B------:R-:W-:Y:S01]  /*5300*/  UMOV UR27, UR35 ;  /* 0x00000023001b7c82 */ /* 0x000fe20008000000 */
[----:B------:R-:W-:Y:S01]  /*5310*/  UMOV UR28, UR36 ;  /* 0x00000024001c7c82 */ /* 0x000fe20008000000 */
[----:B------:R-:W-:Y:S01]  /*5320*/  UMOV UR29, UR37 ;  /* 0x00000025001d7c82 */ /* 0x000fe20008000000 */
[----:B------:R-:W-:Y:S01]  /*5330*/  @!UP0 UPRMT UR4, URZ, 0x40, URZ ;  /* 0x00000040ff048896 */ /* 0x000fe200080000ff */
[----:B------:R-:W-:Y:S01]  /*5340*/  @!P2 IMAD.X R2, RZ, RZ, R13, P1 ;  /* 0x000000ffff02a224 */ /* 0x000fe200008e060d */
[----:B------:R-:W-:Y:S01]  /*5350*/  @!P2 R2UR UR5, R3 ;  /* 0x000000000305a2ca */ /* 0x000fe200000e0000 */
[----:B------:R-:W-:Y:S02]  /*5360*/  @!UP0 UIADD3 UR26, UPT, UPT, UR34, 0x20, URZ ;  /* 0x00000020221a8890 */ /* 0x000fe4000fffe0ff */
[----:B------:R-:W-:Y:S02]  /*5370*/  @!UP0 UPRMT UR6, UR4, 0x5410, URZ ;  /* 0x0000541004068896 */ /* 0x000fe400080000ff */
[----:B------:R-:W-:Y:S01]  /*5380*/  @!P2 R2UR UR4, R2 ;  /* 0x000000000204a2ca */ /* 0x000fe200000e0000 */
[----:B------:R-:W-:Y:S01]  /*5390*/  @!UP0 UIADD3 UR24, UPT, UPT, UR31, 0x2200, URZ ;  /* 0x000022001f188890 */ /* 0x000fe2000fffe0ff */
[----:B------:R-:W-:Y:S06]  /*53a0*/  VOTEU.ALL UP0, P2 ;  /* 0x0000000000ff7886 */ /* 0x000fec0001000000 */
        /* <DEDUP_REMOVED lines=11> */
.L_x_187:
        /* <DEDUP_REMOVED lines=8> */
[----:B------:R-:W-:Y:S01]  /*54e0*/  @!UP0 UIADD3 UR18, UPT, UPT, UR34, 0x40, URZ ;  /* 0x0000004022128890 */ /* 0x000fe2000fffe0ff */
[----:B------:R-:W-:Y:S01]  /*54f0*/  @P0 SHF.R.U32.HI R4, RZ, 0x10, R5 ;  /* 0x00000010ff040819 */ /* 0x000fe20000011605 */
[----:B------:R-:W-:Y:S02]  /*5500*/  @!UP0 UPRMT UR6, UR4, 0x5410, URZ ;  /* 0x0000541004068896 */ /* 0x000fe400080000ff */
[----:B------:R-:W-:Y:S01]  /*5510*/  @!P2 R2UR UR4, R2 ;  /* 0x000000000204a2ca */ /* 0x000fe200000e0000 */
[----:B------:R-:W-:Y:S01]  /*5520*/  @!UP0 UIADD3 UR16, UPT, UPT, UR31, 0x4200, URZ ;  /* 0x000042001f108890 */ /* 0x000fe2000fffe0ff */
[----:B------:R-:W-:Y:S01]  /*5530*/  @P0 R2UR UR52, R4 ;  /* 0x00000000043402ca */ /* 0x000fe200000e0000 */
[----:B------:R-:W-:Y:S05]  /*5540*/  VOTEU.ALL UP0, P2 ;  /* 0x0000000000ff7886 */ /* 0x000fea0001000000 */
        /* <DEDUP_REMOVED lines=11> */
.L_x_189:
        /* <DEDUP_REMOVED lines=9> */
[----:B------:R-:W-:Y:S01]  /*5690*/  R2UR UR16, R95 ;  /* 0x000000005f1072ca */ /* 0x000fe200000e0000 */
[----:B------:R-:W-:Y:S01]  /*56a0*/  @!UP0 UPRMT UR6, UR4, 0x5410, URZ ;  /* 0x0000541004068896 */ /* 0x000fe200080000ff */
[----:B------:R-:W-:Y:S01]  /*56b0*/  R2UR UR7, R96 ;  /* 0x00000000600772ca */ /* 0x000fe200000e0000 */
[----:B------:R-:W-:Y:S01]  /*56c0*/  @!UP0 UIADD3 UR8, UPT, UPT, UR31, 0x6200, URZ ;  /* 0x000062001f088890 */ /* 0x000fe2000fffe0ff */
[----:B------:R-:W-:Y:S01]  /*56d0*/  @!P2 R2UR UR4, R2 ;  /* 0x000000000204a2ca */ /* 0x000fe200000e0000 */
[----:B------:R-:W-:Y:S01]  /*56e0*/  @!UP0 UIADD3 UR9, UPT, UPT, UR31, 0x98, URZ ;  /* 0x000000981f098890 */ /* 0x000fe2000fffe0ff */
[----:B------:R-:W-:Y:S01]  /*56f0*/  LOP3.LUT R10, R10, 0x1, RZ, 0x3c, !PT ;  /* 0x000000010a0a7812 */ /* 0x000fe200078e3cff */
[----:B------:R-:W-:Y:S01]  /*5700*/  VOTEU.ALL UP0, P2 ;  /* 0x0000000000ff7886 */ /* 0x000fe20001000000 */
[----:B------:R-:W-:Y:S01]  /*5710*/  LOP3.LUT R9, R9, 0x1, RZ, 0x3c, !PT ;  /* 0x0000000109097812 */ /* 0x000fe200078e3cff */
[----:B------:R-:W-:Y:S02]  /*5720*/  UPLOP3.LUT UP4, UPT, UPT, UPT, UPT, 0x80, 0x8 ;  /* 0x000000000008789c */ /* 0x000fe40003f8f070 */
[----:B------:R-:W-:Y:S02]  /*5730*/  IMAD.U32 R2, RZ, RZ, UR5 ;  /* 0x00000005ff027e24 */ /* 0x000fe4000f8e00ff */
[----:B------:R-:W-:Y:S02]  /*5740*/  UIADD3 UR21, UPT, UPT, UR14, UR16, URZ ;  /* 0x000000100e157290 */ /* 0x000fe4000fffe0ff */
[----:B------:R-:W-:Y:S02]  /*5750*/  UIADD3 UR51, UPT, UPT, UR15, UR7, URZ ;  /* 0x000000070f337290 */ /* 0x000fe4000fffe0ff */
[----:B------:R-:W-:Y:S01]  /*5760*/  IMAD.U32 R3, RZ, RZ, UR4 ;  /* 0x00000004ff037e24 */ /* 0x000fe2000f8e00ff */
[----:B------:R-:W-:Y:S04]  /*5770*/  @!P2 R2UR UR4, R2 ;  /* 0x000000000204a2ca */ /* 0x000fe800000e0000 */
[----:B------:R-:W-:Y:S11]  /*5780*/  @!P2 R2UR UR5, R3 ;  /* 0x000000000305a2ca */ /* 0x000ff600000e0000 */
[----:B------:R-:W-:Y:S02]  /*5790*/  @!UPT UIADD3 URZ, UPT, UPT, URZ, URZ, URZ ;  /* 0x000000fffffff290 */ /* 0x000fe4000fffe0ff */
[----:B------:R1:W-:Y:S01]  /*57a0*/  @!UP0 UTMALDG.4D.IM2COL [UR8], [UR4], UR6 ;  /* 0x00000008040083b4 */ /* 0x0003e20008058006 */
[----:B------:R1:W-:Y:S01]  /*57b0*/  @!P2 SYNCS.ARRIVE.TRANS64.RED.A0TR RZ, [UR31+0x98], R0 ;  /* 0x00009800ffffa9a7 */ /* 0x0003e2000830041f */
[----:B------:R-:W-:Y:S01]  /*57c0*/  SYNCS.ARRIVE.TRANS64.RED.A1T0 RZ, [UR50], RZ ;  /* 0x000000ffffff79a7 */ /* 0x000fe20008100432 */
[----:B------:R-:W-:Y:S05]  /*57d0*/  BRA.U UP2, `(.L_x_93) ;  /* 0xfffffff102407547 */ /* 0x000fea000b83ffff */
[----:B------:R-:W-:-:S04]  /*57e0*/  SHF.L.U32 R3, R10, 0x1f, RZ ;  /* 0x0000001f0a037819 */ /* 0x000fc800000006ff */
[----:B------:R-:W2:Y:S02]  /*57f0*/  SYNCS.PHASECHK.TRANS64.TRYWAIT P0, [UR31+0xa0], R3 ;  /* 0x0000a003ff0075a7 */ /* 0x000ea4000800111f */
[----:B--2---:R-:W-:Y:S05]  /*5800*/  @!P0 BRA `(.L_x_94) ;  /* 0x0000005000548947 */ /* 0x004fea0003800000 */
.L_x_191:
[----:B------:R-:W2:Y:S02]  /*5810*/  SYNCS.PHASECHK.TRANS64.TRYWAIT P0, [UR31+0xa8], R3 ;  /* 0x0000a803ff0075a7 */ /* 0x000ea4000800111f */
[----:B--2---:R-:W-:Y:S05]  /*5820*/  @!P0 BRA `(.L_x_95) ;  /* 0x0000005000648947 */ /* 0x004fea0003800000 */
.L_x_193:
[----:B------:R-:W2:Y:S02]  /*5830*/  SYNCS.PHASECHK.TRANS64.TRYWAIT P0, [UR31+0xb0], R3 ;  /* 0x0000b003ff0075a7 */ /* 0x000ea4000800111f */
[----:B--2---:R-:W-:Y:S05]  /*5840*/  @!P0 BRA `(.L_x_96) ;  /* 0x0000005000748947 */ /* 0x004fea0003800000 */
.L_x_195:
[----:B-1----:R-:W-:-:S07]  /*5850*/  MOV R0, UR31 ;  /* 0x0000001f00007c02 */ /* 0x002fce0008000f00 */
.L_x_97:
[----:B-1----:R-:W-:-:S04]  /*5860*/  SHF.L.U32 R3, R10, 0x1f, RZ ;  /* 0x0000001f0a037819 */ /* 0x002fc800000006ff */
[----:B------:R1:W2:Y:S03]  /*5870*/  SYNCS.PHASECHK.TRANS64.TRYWAIT P0, [R0+URZ+0xb8], R3 ;  /* 0x0000b803000075a7 */ /* 0x0002a600080011ff */
[----:B--2---:R-:W-:Y:S05]  /*5880*/  @!P0 NANOSLEEP.SYNCS 0x989680 ;  /* 0x009896800000895d */ /* 0x004fea0003900000 */
[----:B------:R-:W2:Y:S02]  /*5890*/  @!P0 SYNCS.PHASECHK.TRANS64 P0, [R0+URZ+0xb8], R3 ;  /* 0x0000b803000085a7 */ /* 0x000ea400080010ff */
[----:B--2---:R-:W-:Y:S05]  /*58a0*/  @P0 EXIT ;  /* 0x000000000000094d */ /* 0x004fea0003800000 */
[----:B------:R-:W-:Y:S05]  /*58b0*/  BRA `(.L_x_97) ;  /* 0xfffffffc00e87947 */ /* 0x000fea000383ffff */
.L_x_82:
[----:B------:R-:W-:-:S06]  /*58c0*/  UISETP.GE.AND UP0, UPT, UR18, 0x4, UPT ;  /* 0x000000041200788c */ /* 0x000fcc000bf06270 */
[----:B------:R-:W-:-:S13]  /*58d0*/  PLOP3.LUT P0, PT, PT, PT, UP0, 0x80, 0x8 ;  /* 0x000000000008781c */ /* 0x000fda0003f0f008 */
[----:B-1----:R-:W-:Y:S05]  /*58e0*/  @!P0 EXIT ;  /* 0x000000000000894d */ /* 0x002fea0003800000 */
[----:B------:R-:W1:Y:S08]  /*58f0*/  S2UR UR4, SR_CgaCtaId ;  /* 0x00000000000479c3 */ /* 0x000e700000008800 */
[----:B------:R-:W-:Y:S01]  /*5900*/  BAR.SYNC.DEFER_BLOCKING 0x6, 0xa0 ;  /* 0x0182800000007b1d */ /* 0x000fe20000010000 */
[C---:B------:R-:W-:Y:S01]  /*5910*/  IMAD.SHL.U32 R0, R85.reuse, 0x20, RZ ;  /* 0x0000002055007824 */ /* 0x040fe200078e00ff */
[C---:B------:R-:W-:Y:S01]  /*5920*/  SHF.L.U32 R37, R85.reuse, 0x10, RZ ;  /* 0x0000001055257819 */ /* 0x040fe200000006ff */
[C---:B------:R-:W-:Y:S01]  /*5930*/  IMAD.SHL.U32 R5, R85.reuse, 0x4, RZ ;  /* 0x0000000455057824 */ /* 0x040fe200078e00ff */
[----:B------:R-:W-:Y:S01]  /*5940*/  LOP3.LUT R86, R85, 0x60, RZ, 0xc0, !PT ;  /* 0x0000006055567812 */ /* 0x000fe200078ec0ff */
[----:B------:R-:W-:Y:S01]  /*5950*/  HFMA2 R83, -RZ, RZ, 0, 5.9604644775390625e-08 ;  /* 0x00000001ff537431 */ /* 0x000fe200000001ff */
[----:B------:R-:W-:-:S02]  /*5960*/  UMOV UR49, 0x400 ;  /* 0x0000040000317882 */ /* 0x000fc40000000000 */
[----:B------:R-:W2:Y:S01]  /*5970*/  LDC.64 R78, c[0x0][0x8b0] ;  /* 0x00022c00ff4e7b82 */ /* 0x000ea20000000a00 */
[----:B------:R-:W3:Y:S01]  /*5980*/  LDCU.128 UR8, c[0x0][0xa80] ;  /* 0x00015000ff0877ac */ /* 0x000ee20008000c00 */
[----:B------:R-:W-:Y:S01]  /*5990*/  LOP3.LUT R4, R0, 0xc0, RZ, 0xc0, !PT ;  /* 0x000000c000047812 */ /* 0x000fe200078ec0ff */
[----:B------:R-:W-:Y:S01]  /*59a0*/  HFMA2 R81, -RZ, RZ, 0, 0 ;  /* 0x00000000ff517431 */ /* 0x000fe200000001ff */
[----:B------:R-:W-:Y:S01]  /*59b0*/  MOV R36, RZ ;  /* 0x000000ff00247202 */ /* 0x000fe20000000f00 */
[----:B------:R-:W-:Y:S01]  /*59c0*/  IMAD.MOV.U32 R82, RZ, RZ, RZ ;  /* 0x000000ffff527224 */ /* 0x000fe200078e00ff */
[----:B------:R-:W-:Y:S01]  /*59d0*/  LOP3.LUT R5, R4, 0x18, R5, 0xf8, !PT ;  /* 0x0000001804057812 */ /* 0x000fe200078ef805 */
[----:B------:R-:W4:Y:S01]  /*59e0*/  LDCU UR61, c[0x0][0x370] ;  /* 0x00006e00ff3d77ac */ /* 0x000f220008000800 */
[----:B------:R-:W2:Y:S01]  /*59f0*/  LDC.64 R76, c[0x0][0x8a8] ;  /* 0x00022a00ff4c7b82 */ /* 0x000ea20000000a00 */
[----:B------:R-:W-:Y:S02]  /*5a00*/  LOP3.LUT R37, R37, 0x600000, RZ, 0xc0, !PT ;  /* 0x0060000025257812 */ /* 0x000fe400078ec0ff */
[----:B------:R-:W-:Y:S01]  /*5a10*/  LOP3.LUT R5, R5, 0xf20, R0, 0xf8, !PT ;  /* 0x00000f2005057812 */ /* 0x000fe200078ef800 */
[----:B------:R-:W2:Y:S01]  /*5a20*/  LDCU UR45, c[0x0][0xb0c] ;  /* 0x00016180ff2d77ac */ /* 0x000ea20008000800 */
[----:B-1----:R-:W-:Y:S01]  /*5a30*/  ULEA UR49, UR4, UR49, 0x18 ;  /* 0x0000003104317291 */ /* 0x002fe2000f8ec0ff */
[----:B------:R-:W1:Y:S01]  /*5a40*/  LDCU.64 UR4, c[0x0][0x890] ;  /* 0x00011200ff0477ac */ /* 0x000e620008000a00 */
[----:B---3--:R-:W-:Y:S01]  /*5a50*/  IMAD.U32 R94, RZ, RZ, UR8 ;  /* 0x00000008ff5e7e24 */ /* 0x008fe2000f8e00ff */
[----:B------:R-:W-:Y:S01]  /*5a60*/  MOV R92, UR10 ;  /* 0x0000000a005c7c02 */ /* 0x000fe20008000f00 */
[----:B------:R-:W-:Y:S01]  /*5a70*/  IMAD.U32 R93, RZ, RZ, UR9 ;  /* 0x00000009ff5d7e24 */ /* 0x000fe2000f8e00ff */
[----:B------:R-:W3:Y:S01]  /*5a80*/  LDCU UR38, c[0x0][0xb30] ;  /* 0x00016600ff2677ac */ /* 0x000ee20008000800 */
[----:B------:R-:W-:-:S03]  /*5a90*/  IMAD.U32 R91, RZ, RZ, UR11 ;  /* 0x0000000bff5b7e24 */ /* 0x000fc6000f8e00ff */
[----:B------:R-:W4:Y:S01]  /*5aa0*/  LDS R2, [UR49+0x120] ;  /* 0x00012031ff027984 */ /* 0x000f220008000800 */
[----:B------:R-:W2:Y:S01]  /*5ab0*/  LDCU.64 UR54, c[0x0][0x888] ;  /* 0x00011100ff3677ac */ /* 0x000ea20008000a00 */
[----:B------:R-:W2:Y:S01]  /*5ac0*/  LDCU.64 UR46, c[0x0][0xb28] ;  /* 0x00016500ff2e77ac */ /* 0x000ea20008000a00 */
[----:B------:R-:W2:Y:S01]  /*5ad0*/  LDCU.128 UR56, c[0x0][0xb10] ;  /* 0x00016200ff3877ac */ /* 0x000ea20008000c00 */
[----:B-1----:R-:W-:Y:S01]  /*5ae0*/  IMAD.U32 R90, RZ, RZ, UR4 ;  /* 0x00000004ff5a7e24 */ /* 0x002fe2000f8e00ff */
[----:B------:R-:W-:Y:S01]  /*5af0*/  UIADD3 UR4, UPT, UPT, UR49, 0x200, URZ ;  /* 0x0000020031047890 */ /* 0x000fe2000fffe0ff */
[----:B------:R-:W-:Y:S01]  /*5b00*/  IMAD.U32 R89, RZ, RZ, UR5 ;  /* 0x00000005ff597e24 */ /* 0x000fe2000f8e00ff */
[----:B------:R-:W1:Y:S04]  /*5b10*/  LDCU UR60, c[0x0][0x374] ;  /* 0x00006e80ff3c77ac */ /* 0x000e680008000800 */
[----:B------:R-:W-:Y:S01]  /*5b20*/  IMAD.U32 R80, RZ, RZ, UR4 ;  /* 0x00000004ff507e24 */ /* 0x000fe2000f8e00ff */
[----:B------:R-:W-:Y:S01]  /*5b30*/  UMOV UR53, URZ ;  /* 0x000000ff00357c82 */ /* 0x000fe20008000000 */
[----:B------:R-:W-:-:S02]  /*5b40*/  UMOV UR50, URZ ;  /* 0x000000ff00327c82 */ /* 0x000fc40008000000 */
[----:B------:R-:W-:Y:S01]  /*5b50*/  IMAD R84, R5, 0x2, R80 ;  /* 0x0000000205547824 */ /* 0x000fe200078e0250 */
[C---:B----4-:R-:W-:Y:S02]  /*5b60*/  IADD3 R3, PT, PT, R2.reuse, 0x80, RZ ;  /* 0x0000008002037810 */ /* 0x050fe40007ffe0ff */
[----:B------:R-:W-:Y:S02]  /*5b70*/  LOP3.LUT R2, R2, 0xffff, RZ, 0xc0, !PT ;  /* 0x0000ffff02027812 */ /* 0x000fe400078ec0ff */
[----:B------:R-:W-:-:S05]  /*5b80*/  LOP3.LUT R3, R3, 0xffff, RZ, 0xc0, !PT ;  /* 0x0000ffff03037812 */ /* 0x000fca00078ec0ff */
[----:B------:R4:W-:Y:S02]  /*5b90*/  STL.64 [R1], R2 ;  /* 0x0000000201007387 */ /* 0x0009e40000100a00 */
[C---:B----4-:R-:W-:Y:S02]  /*5ba0*/  LOP3.LUT R3, R85.reuse, 0x2, RZ, 0xc0, !PT ;  /* 0x0000000255037812 */ /* 0x050fe400078ec0ff */
[----:B------:R-:W-:-:S03]  /*5bb0*/  LOP3.LUT R85, R85, 0x4, RZ, 0xc0, !PT ;  /* 0x0000000455557812 */ /* 0x000fc600078ec0ff */
[--C-:B------:R-:W-:Y:S02]  /*5bc0*/  IMAD R100, R3, -0x10, R84.reuse ;  /* 0xfffffff003647824 */ /* 0x100fe400078e0254 */
[----:B-123--:R-:W-:-:S07]  /*5bd0*/  IMAD R98, R85, -0x10, R84 ;  /* 0xfffffff055627824 */ /* 0x00efce00078e0254 */
.L_x_141:
[----:B------:R-:W-:Y:S04]  /*5be0*/  SHF.L.U32 R3, R81, 0x1f, RZ ;  /* 0x0000001f51037819 */ /* 0x000fe800000006ff */
[----:B-1----:R-:W1:Y:S02]  /*5bf0*/  SYNCS.PHASECHK.TRANS64.TRYWAIT P0, [UR49+0xd0], R3 ;  /* 0x0000d003ff0075a7 */ /* 0x002e640008001131 */
[----:B-123--:R-:W-:Y:S05]  /*5c00*/  @!P0 BRA `(.L_x_98) ;  /* 0x0000004c009c8947 */ /* 0x00efea0003800000 */
.L_x_197:
[----:B------:R-:W-:Y:S01]  /*5c10*/  LEA R2, R36, UR48, 0x2 ;  /* 0x0000003024027c11 */ /* 0x000fe2000f8e10ff */
        /* <DEDUP_REMOVED lines=9> */
[----:B------:R-:W-:Y:S09]  /*5cb0*/  UPRMT UR4, URZ, 0x654, UR4 ;  /* 0x00000654ff047896 */ /* 0x000ff20008000004 */
[----:B---3--:R-:W-:Y:S01]  /*5cc0*/  SYNCS.ARRIVE.TRANS64.RED.A1T0 RZ, [UR4], RZ ;  /* 0x000000ffffff79a7 */ /* 0x008fe20008100404 */
[----:B------:R-:W5:Y:S01]  /*5cd0*/  LDL R2, [R2] ;  /* 0x0000000002027983 */ /* 0x000f620000100800 */
[----:B--2---:R-:W-:Y:S11]  /*5ce0*/  LOP3.LUT P0, RZ, R6, 0x1, RZ, 0xc0, !PT ;  /* 0x0000000106ff7812 */ /* 0x004ff6000780c0ff */
[----:B------:R-:W-:Y:S02]  /*5cf0*/  @!UPT UIADD3 URZ, UPT, UPT, URZ, URZ, URZ ;  /* 0x000000fffffff290 */ /* 0x000fe4000fffe0ff */
[----:B------:R-:W-:Y:S01]  /*5d00*/  VOTEU.ANY UP1, P0 ;  /* 0x0000000000ff7886 */ /* 0x000fe20000020100 */
[----:B------:R-:W-:Y:S01]  /*5d10*/  PLOP3.LUT P0, PT, PT, PT, UP1, 0x80, 0x8 ;  /* 0x000000000008781c */ /* 0x000fe20003f0f018 */
[----:B------:R-:W-:Y:S11]  /*5d20*/  UP2UR UR62, UPR, URZ, 0x2 ;  /* 0x00000002ff3e7883 */ /* 0x000ff60008000000 */
[----:B------:R-:W-:Y:S01]  /*5d30*/  @!UPT UIADD3 URZ, UPT, UPT, URZ, URZ, URZ ;  /* 0x000000fffffff290 */ /* 0x000fe2000fffe0ff */
[----:B-1----:R-:W-:Y:S02]  /*5d40*/  @P0 MOV R3, R4 ;  /* 0x0000000400030202 */ /* 0x002fe40000000f00 */
[----:B------:R-:W-:Y:S02]  /*5d50*/  @P0 LOP3.LUT R0, R5, 0xffff, RZ, 0xc0, !PT ;  /* 0x0000ffff05000812 */ /* 0x000fe400078ec0ff */
[----:B------:R-:W-:Y:S02]  /*5d60*/  @P0 R2UR UR5, R3 ;  /* 0x00000000030502ca */ /* 0x000fe400000e0000 */
[----:B------:R-:W-:Y:S11]  /*5d70*/  @P0 R2UR UR4, R0 ;  /* 0x00000000000402ca */ /* 0x000ff600000e0000 */
[----:B------:R-:W-:Y:S02]  /*5d80*/  @UP1 UMOV UR37, UR5 ;  /* 0x0000000500251c82 */ /* 0x000fe40008000000 */
[----:B------:R-:W-:Y:S01]  /*5d90*/  @UP1 UMOV UR36, UR4 ;  /* 0x0000000400241c82 */ /* 0x000fe20008000000 */
[----:B------:R-:W-:Y:S05]  /*5da0*/  BRA.U !UP0, `(.L_x_99) ;  /* 0x0000000108cc7547 */ /* 0x000fea000b800000 */
[----:B------:R-:W1:Y:S01]  /*5db0*/  LDCU UR9, c[0x0][0xb20] ;  /* 0x00016400ff0977ac */ /* 0x000e620008000800 */
[----:B------:R-:W-:Y:S02]  /*5dc0*/  UIMAD.WIDE.U32 UR4, UR60, UR59, URZ ;  /* 0x0000003b3c0472a5 */ /* 0x000fe4000f8e00ff */
[----:B------:R-:W-:Y:S02]  /*5dd0*/  UIMAD.WIDE.U32 UR6, UR61, UR56, URZ ;  /* 0x000000383d0672a5 */ /* 0x000fe4000f8e00ff */
[----:B------:R-:W-:Y:S02]  /*5de0*/  UIMAD.WIDE.U32 UR10, UR36, UR59, URZ ;  /* 0x0000003b240a72a5 */ /* 0x000fe4000f8e00ff */
[----:B------:R-:W-:Y:S02]  /*5df0*/  UISETP.NE.AND UP0, UPT, UR58, 0x1, UPT ;  /* 0x000000013a00788c */ /* 0x000fe4000bf05270 */
[----:B------:R-:W-:Y:S02]  /*5e00*/  UISETP.NE.AND UP1, UPT, UR45, 0x1, UPT ;  /* 0x000000012d00788c */ /* 0x000fe4000bf25270 */
[----:B------:R-:W-:Y:S02]  /*5e10*/  UISETP.NE.AND UP2, UPT, UR39, 0x1, UPT ;  /* 0x000000012700788c */ /* 0x000fe4000bf45270 */
[----:B------:R-:W-:Y:S01]  /*5e20*/  UIMAD.WIDE.U32 UR12, UR37, UR56, URZ ;  /* 0x00000038250c72a5 */ /* 0x000fe2000f8e00ff */
[----:B------:R-:W-:Y:S01]  /*5e30*/  UMOV UR4, UR5 ;  /* 0x0000000500047c82 */ /* 0x000fe20008000000 */
[----:B------:R-:W-:Y:S01]  /*5e40*/  UMOV UR6, UR11 ;  /* 0x0000000b00067c82 */ /* 0x000fe20008000000 */
[----:B-1----:R-:W-:Y:S03]  /*5e50*/  USHF.R.U32.HI UR8, URZ, UR9, UR4 ;  /* 0x00000009ff087299 */ /* 0x002fe60008011604 */
[----:B------:R-:W-:Y:S02]  /*5e60*/  UMOV UR4, UR7 ;  /* 0x0000000700047c82 */ /* 0x000fe40008000000 */
[----:B------:R-:W-:Y:S02]  /*5e70*/  USHF.R.U32.HI UR5, URZ, UR57, UR4 ;  /* 0x00000039ff057299 */ /* 0x000fe40008011604 */
[----:B------:R-:W-:Y:S02]  /*5e80*/  USEL UR4, UR60, UR8, !UP0 ;  /* 0x000000083c047287 */ /* 0x000fe4000c000000 */
[----:B------:R-:W-:Y:S02]  /*5e90*/  USHF.R.U32.HI UR8, URZ, UR9, UR6 ;  /* 0x00000009ff087299 */ /* 0x000fe40008011606 */
[----:B------:R-:W-:Y:S02]  /*5ea0*/  UIMAD.WIDE.U32 UR6, UR4, UR46, URZ ;  /* 0x0000002e040672a5 */ /* 0x000fe4000f8e00ff */
[----:B------:R-:W-:Y:S02]  /*5eb0*/  USEL UR9, UR61, UR5, !UP1 ;  /* 0x000000053d097287 */ /* 0x000fe4000c800000 */
[----:B------:R-:W-:Y:S02]  /*5ec0*/  USEL UR8, UR36, UR8, !UP0 ;  /* 0x0000000824087287 */ /* 0x000fe4000c000000 */
[----:B------:R-:W-:Y:S01]  /*5ed0*/  UIMAD.WIDE.U32 UR10, UR9, UR46, URZ ;  /* 0x0000002e090a72a5 */ /* 0x000fe2000f8e00ff */
[----:B------:R-:W-:Y:S01]  /*5ee0*/  UMOV UR6, UR7 ;  /* 0x0000000700067c82 */ /* 0x000fe20008000000 */
[----:B------:R-:W-:Y:S01]  /*5ef0*/  UMOV UR5, UR13 ;  /* 0x0000000d00057c82 */ /* 0x000fe20008000000 */
[----:B------:R-:W-:Y:S02]  /*5f00*/  @UP2 USHF.R.U32.HI UR4, URZ, UR47, UR6 ;  /* 0x0000002fff042299 */ /* 0x000fe40008011606 */
[----:B------:R-:W-:Y:S02]  /*5f10*/  USHF.R.U32.HI UR5, URZ, UR57, UR5 ;  /* 0x00000039ff057299 */ /* 0x000fe40008011605 */
[----:B------:R-:W-:Y:S02]  /*5f20*/  UIMAD UR4, UR39, UR4, URZ ;  /* 0x00000004270472a4 */ /* 0x000fe4000f8e02ff */
[----:B------:R-:W-:Y:S02]  /*5f30*/  USEL UR5, UR37, UR5, !UP1 ;  /* 0x0000000525057287 */ /* 0x000fe4000c800000 */
[----:B------:R-:W-:Y:S01]  /*5f40*/  UISETP.GE.AND UP0, UPT, UR8, UR4, UPT ;  /* 0x000000040800728c */ /* 0x000fe2000bf06270 */
[----:B------:R-:W-:Y:S01]  /*5f50*/  UMOV UR6, UR11 ;  /* 0x0000000b00067c82 */ /* 0x000fe20008000000 */
[----:B------:R-:W-:Y:S02]  /*5f60*/  UIMAD.WIDE.U32 UR10, UR8, UR46, URZ ;  /* 0x0000002e080a72a5 */ /* 0x000fe4000f8e00ff */
[----:B------:R-:W-:Y:S04]  /*5f70*/  @UP2 USHF.R.U32.HI UR9, URZ, UR47, UR6 ;  /* 0x0000002fff092299 */ /* 0x000fe80008011606 */
[----:B------:R-:W-:Y:S01]  /*5f80*/  UIMAD UR6, UR39, UR9, URZ ;  /* 0x00000009270672a4 */ /* 0x000fe2000f8e02ff */
[----:B------:R-:W-:Y:S03]  /*5f90*/  UMOV UR4, UR11 ;  /* 0x0000000b00047c82 */ /* 0x000fe60008000000 */
[----:B------:R-:W-:Y:S02]  /*5fa0*/  UISETP.GE.OR UP0, UPT, UR5, UR6, UP0 ;  /* 0x000000060500728c */ /* 0x000fe40008706670 */
[----:B------:R-:W-:Y:S02]  /*5fb0*/  USHF.R.U32.HI UR4, URZ, UR47, UR4 ;  /* 0x0000002fff047299 */ /* 0x000fe40008011604 */
[----:B------:R-:W-:Y:S02]  /*5fc0*/  UIMAD.WIDE.U32 UR6, UR5, UR46, URZ ;  /* 0x0000002e050672a5 */ /* 0x000fe4000f8e00ff */
[----:B------:R-:W-:Y:S02]  /*5fd0*/  USEL UR11, UR8, UR4, !UP2 ;  /* 0x00000004080b7287 */ /* 0x000fe4000d000000 */
[----:B------:R-:W-:Y:S02]  /*5fe0*/  UIADD3 UR6, UPT, UPT, -UR5, URZ, URZ ;  /* 0x000000ff05067290 */ /* 0x000fe4000fffe1ff */
[----:B------:R-:W-:Y:S02]  /*5ff0*/  UIADD3 UR10, UPT, UPT, -UR11, URZ, URZ ;  /* 0x000000ff0b0a7290 */ /* 0x000fe4000fffe1ff */
[----:B------:R-:W-:Y:S02]  /*6000*/  UIMAD UR6, UR45, UR6, UR37 ;  /* 0x000000062d0672a4 */ /* 0x000fe4000f8e0225 */
[----:B------:R-:W-:Y:S01]  /*6010*/  UIMAD UR10, UR39, UR10, UR8 ;  /* 0x0000000a270a72a4 */ /* 0x000fe2000f8e0208 */
[----:B------:R-:W-:Y:S01]  /*6020*/  @!UP0 UMOV UR4, UR7 ;  /* 0x0000000700048c82 */ /* 0x000fe20008000000 */
[----:B------:R-:W-:Y:S02]  /*6030*/  UIADD3 UR7, UPT, UPT, -UR8, URZ, URZ ;  /* 0x000000ff08077290 */ /* 0x000fe4000fffe1ff */
[----:B------:R-:W-:Y:S04]  /*6040*/  @!UP0 USHF.R.U32.HI UR4, URZ, UR47, UR4 ;  /* 0x0000002fff048299 */ /* 0x000fe80008011604 */
[----:B------:R-:W-:Y:S04]  /*6050*/  @!UP0 USEL UR4, UR5, UR4, !UP2 ;  /* 0x0000000405048287 */ /* 0x000fe8000d000000 */
[----:B------:R-:W-:Y:S02]  /*6060*/  @!UP0 UIMAD UR9, UR9, UR10, UR4 ;  /* 0x0000000a090982a4 */ /* 0x000fe4000f8e0204 */
[----:B------:R-:W-:Y:S02]  /*6070*/  @!UP0 UIADD3 UR10, UPT, UPT, UR11, -UR4, URZ ;  /* 0x800000040b0a8290 */ /* 0x000fe4000fffe0ff */
[----:B------:R-:W-:Y:S02]  /*6080*/  UIMAD UR4, UR58, UR7, UR36 ;  /* 0x000000073a0472a4 */ /* 0x000fe4000f8e0224 */
[----:B------:R-:W-:Y:S03]  /*6090*/  @!UP0 UIMAD UR8, UR10, UR39, UR5 ;  /* 0x000000270a0882a4 */ /* 0x000fe6000f8e0205 */
[----:B------:R-:W-:Y:S02]  /*60a0*/  @!UP0 UMOV UR5, UR9 ;  /* 0x0000000900058c82 */ /* 0x000fe40008000000 */
[----:B------:R-:W-:Y:S02]  /*60b0*/  UIMAD UR37, UR5, UR45, UR6 ;  /* 0x0000002d052572a4 */ /* 0x000fe4000f8e0206 */
[----:B------:R-:W-:Y:S11]  /*60c0*/  UIMAD UR36, UR8, UR58, UR4 ;  /* 0x0000003a082472a4 */ /* 0x000ff6000f8e0204 */
[----:B------:R-:W-:Y:S01]  /*60d0*/  @!UPT UIADD3 URZ, UPT, UPT, URZ, URZ, URZ ;  /* 0x000000fffffff290 */ /* 0x000fe2000fffe0ff */
.L_x_99:
[----:B------:R-:W-:Y:S01]  /*60e0*/  UISETP.NE.AND UP0, UPT, UR38, 0x1, UPT ;  /* 0x000000012600788c */ /* 0x000fe2000bf05270 */
[----:B------:R-:W-:Y:S01]  /*60f0*/  @P0 SHF.R.U32.HI R4, RZ, 0x10, R5 ;  /* 0x00000010ff040819 */ /* 0x000fe20000011605 */
[----:B------:R-:W-:Y:S01]  /*6100*/  USHF.L.U32 UR41, UR21, 0x7, URZ ;  /* 0x0000000715297899 */ /* 0x000fe200080006ff */
[----:B------:R-:W-:Y:S02]  /*6110*/  BSSY.RECONVERGENT B6, `(.L_x_100) ;  /* 0x0000034000067945 */ /* 0x000fe40003800200 */
[----:B------:R-:W-:Y:S02]  /*6120*/  @P0 R2UR UR63, R4 ;  /* 0x00000000043f02ca */ /* 0x000fe400000e0000 */
[----:B------:R-:W-:Y:S04]  /*6130*/  LOP3.LUT P0, RZ, R80, 0x1b0, RZ, 0xc0, !PT ;  /* 0x000001b050ff7812 */ /* 0x000fe8000780c0ff */
[----:B------:R-:W1:Y:S01]  /*6140*/  @!UP0 LDCU.128 UR12, c[0x0][0xb10] ;  /* 0x00016200ff0c87ac */ /* 0x000e620008000c00 */
[----:B------:R-:W2:Y:S01]  /*6150*/  @!UP0 LDCU UR5, c[0x0][0xb0c] ;  /* 0x00016180ff0587ac */ /* 0x000ea20008000800 */
[----:B------:R-:W3:Y:S01]  /*6160*/  @!UP0 LDCU UR10, c[0x0][0xb20] ;  /* 0x00016400ff0a87ac */ /* 0x000ee20008000800 */
[----:B-1----:R-:W-:Y:S02]  /*6170*/  UIMAD.WIDE.U32 UR8, UR37, UR12, URZ ;  /* 0x0000000c250872a5 */ /* 0x002fe4000f8e00ff */
[----:B------:R-:W-:Y:S02]  /*6180*/  UIMAD.WIDE.U32 UR6, UR36, UR15, URZ ;  /* 0x0000000f240672a5 */ /* 0x000fe4000f8e00ff */
[----:B------:R-:W-:Y:S03]  /*6190*/  @!UP0 UISETP.NE.AND UP1, UPT, UR14, 0x1, UPT ;  /* 0x000000010e00888c */ /* 0x000fe6000bf25270 */
[----:B------:R-:W-:Y:S01]  /*61a0*/  @!UP0 UMOV UR4, UR9 ;  /* 0x0000000900048c82 */ /* 0x000fe20008000000 */
[----:B--2---:R-:W-:Y:S02]  /*61b0*/  @!UP0 UISETP.NE.AND UP2, UPT, UR5, 0x1, UPT ;  /* 0x000000010500888c */ /* 0x004fe4000bf45270 */
[----:B------:R-:W-:Y:S01]  /*61c0*/  @!UP0 USHF.R.U32.HI UR4, URZ, UR13, UR4 ;  /* 0x0000000dff048299 */ /* 0x000fe20008011604 */
[----:B------:R-:W-:Y:S02]  /*61d0*/  @!UP0 UMOV UR6, UR7 ;  /* 0x0000000700068c82 */ /* 0x000fe40008000000 */
[----:B---3--:R-:W-:Y:S02]  /*61e0*/  @!UP0 USHF.R.U32.HI UR6, URZ, UR10, UR6 ;  /* 0x0000000aff068299 */ /* 0x008fe40008011606 */
[----:B------:R-:W-:Y:S02]  /*61f0*/  @!UP0 USEL UR7, UR37, UR4, !UP2 ;  /* 0x0000000425078287 */ /* 0x000fe4000d000000 */
[----:B------:R-:W-:Y:S04]  /*6200*/  @!UP0 USEL UR6, UR36, UR6, !UP1 ;  /* 0x0000000624068287 */ /* 0x000fe8000c800000 */
[----:B------:R-:W-:Y:S02]  /*6210*/  @!UP0 UIADD3 UR4, UPT, UPT, -UR7, UR6, URZ ;  /* 0x0000000607048290 */ /* 0x000fe4000fffe1ff */
[----:B------:R-:W-:Y:S02]  /*6220*/  @!UP0 UIADD3 UR6, UPT, UPT, UR7, -UR6, URZ ;  /* 0x8000000607068290 */ /* 0x000fe4000fffe0ff */
[----:B------:R-:W-:Y:S02]  /*6230*/  @!UP0 UIMAD UR37, UR4, UR5, UR37 ;  /* 0x00000005042582a4 */ /* 0x000fe4000f8e0225 */
[----:B------:R-:W-:Y:S01]  /*6240*/  @!UP0 UIMAD UR36, UR6, UR14, UR36 ;  /* 0x0000000e062482a4 */ /* 0x000fe2000f8e0224 */
[----:B------:R-:W-:Y:S11]  /*6250*/  @!P0 BRA `(.L_x_101) ;  /* 0x00000000007c8947 */ /* 0x000ff60003800000 */
[----:B------:R-:W1:Y:S01]  /*6260*/  LDCU.64 UR8, c[0x4][0x80] ;  /* 0x01001000ff0877ac */ /* 0x000e620008000a00 */
[----:B------:R-:W-:Y:S01]  /*6270*/  MOV R16, 0x0 ;  /* 0x0000000000107802 */ /* 0x000fe20000000f00 */
[----:B------:R-:W-:Y:S02]  /*6280*/  HFMA2 R12, -RZ, RZ, 0, 5.9604644775390625e-08 ;  /* 0x00000001ff0c7431 */ /* 0x000fe400000001ff */
[----:B------:R-:W-:Y:S01]  /*6290*/  IMAD.MOV.U32 R8, RZ, RZ, 0x70 ;  /* 0x00000070ff087424 */ /* 0x000fe200078e00ff */
[----:B------:R2:W3:Y:S01]  /*62a0*/  LDC.64 R14, c[0x4][R16] ;  /* 0x01000000100e7b82 */ /* 0x0004e20000000a00 */
[----:B------:R-:W4:Y:S01]  /*62b0*/  LDCU.64 UR6, c[0x4][0x88] ;  /* 0x01001100ff0677ac */ /* 0x000f220008000a00 */
[----:B------:R-:W-:Y:S01]  /*62c0*/  IMAD.MOV.U32 R13, RZ, RZ, RZ ;  /* 0x000000ffff0d7224 */ /* 0x000fe200078e00ff */
[----:B------:R-:W2:Y:S01]  /*62d0*/  LDCU.64 UR4, c[0x4][0x8] ;  /* 0x01000100ff0477ac */ /* 0x000ea20008000a00 */
[----:B-1----:R-:W-:Y:S01]  /*62e0*/  MOV R5, UR9 ;  /* 0x0000000900057c02 */ /* 0x002fe20008000f00 */
[----:B------:R-:W-:Y:S01]  /*62f0*/  IMAD.U32 R4, RZ, RZ, UR8 ;  /* 0x00000008ff047e24 */ /* 0x000fe2000f8e00ff */
[----:B----4-:R-:W-:Y:S01]  /*6300*/  MOV R7, UR7 ;  /* 0x0000000700077c02 */ /* 0x010fe20008000f00 */
[----:B------:R-:W-:Y:S01]  /*6310*/  IMAD.U32 R6, RZ, RZ, UR6 ;  /* 0x00000006ff067e24 */ /* 0x000fe2000f8e00ff */
[----:B--2---:R-:W-:Y:S01]  /*6320*/  MOV R11, UR5 ;  /* 0x00000005000b7c02 */ /* 0x004fe20008000f00 */
[----:B------:R-:W-:Y:S02]  /*6330*/  IMAD.U32 R10, RZ, RZ, UR4 ;  /* 0x00000004ff0a7e24 */ /* 0x000fe4000f8e00ff */
[----:B------:R-:W-:Y:S07]  /*6340*/  LEPC R20, `(.L_x_102) ;  /* 0x000000001014794e */ /* 0x000fee0000000000 */
[----:B---3-5:R-:W-:Y:S05]  /*6350*/  CALL.ABS.NOINC R14 ;  /* 0x000000000e007343 */ /* 0x028fea0003c00000 */
.L_x_102:
[----:B------:R-:W1:Y:S01]  /*6360*/  LDCU.64 UR8, c[0x4][0x80] ;  /* 0x01001000ff0877ac */ /* 0x000e620008000a00 */
[----:B------:R-:W2:Y:S01]  /*6370*/  LDC.64 R16, c[0x4][R16] ;  /* 0x0100000010107b82 */ /* 0x000ea20000000a00 */
[----:B------:R-:W-:Y:S02]  /*6380*/  HFMA2 R12, -RZ, RZ, 0, 5.9604644775390625e-08 ;  /* 0x00000001ff0c7431 */ /* 0x000fe400000001ff */
[----:B------:R-:W-:Y:S02]  /*6390*/  IMAD.MOV.U32 R8, RZ, RZ, 0x70 ;  /* 0x00000070ff087424 */ /* 0x000fe400078e00ff */
[----:B------:R-:W-:Y:S01]  /*63a0*/  IMAD.MOV.U32 R13, RZ, RZ, RZ ;  /* 0x000000ffff0d7224 */ /* 0x000fe200078e00ff */
[----:B------:R-:W3:Y:S01]  /*63b0*/  LDCU.64 UR6, c[0x4][0x88] ;  /* 0x01001100ff0677ac */ /* 0x000ee20008000a00 */
[----:B------:R-:W4:Y:S01]  /*63c0*/  LDCU.64 UR4, c[0x4][0x8] ;  /* 0x01000100ff0477ac */ /* 0x000f220008000a00 */
[----:B-1----:R-:W-:Y:S02]  /*63d0*/  MOV R4, UR8 ;  /* 0x0000000800047c02 */ /* 0x002fe40008000f00 */
[----:B------:R-:W-:Y:S02]  /*63e0*/  MOV R5, UR9 ;  /* 0x0000000900057c02 */ /* 0x000fe40008000f00 */
[----:B---3--:R-:W-:Y:S01]  /*63f0*/  MOV R7, UR7 ;  /* 0x0000000700077c02 */ /* 0x008fe20008000f00 */
[----:B------:R-:W-:Y:S01]  /*6400*/  IMAD.U32 R6, RZ, RZ, UR6 ;  /* 0x00000006ff067e24 */ /* 0x000fe2000f8e00ff */
[----:B----4-:R-:W-:Y:S01]  /*6410*/  MOV R11, UR5 ;  /* 0x00000005000b7c02 */ /* 0x010fe20008000f00 */
[----:B------:R-:W-:Y:S02]  /*6420*/  IMAD.U32 R10, RZ, RZ, UR4 ;  /* 0x00000004ff0a7e24 */ /* 0x000fe4000f8e00ff */
[----:B------:R-:W-:Y:S07]  /*6430*/  LEPC R20, `(.L_x_101) ;  /* 0x000000001014794e */ /* 0x000fee0000000000 */
[----:B--2---:R-:W-:Y:S05]  /*6440*/  CALL.ABS.NOINC R16 ;  /* 0x0000000010007343 */ /* 0x004fea0003c00000 */
.L_x_101:
[----:B------:R-:W-:Y:S05]  /*6450*/  BSYNC.RECONVERGENT B6 ;  /* 0x0000000000067941 */ /* 0x000fea0003800200 */
.L_x_100:
[----:B------:R-:W-:Y:S02]  /*6460*/  R2UR UR6, R97 ;  /* 0x00000000610672ca */ /* 0x000fe400000e0000 */
[----:B------:R-:W-:Y:S02]  /*6470*/  R2UR UR5, R90 ;  /* 0x000000005a0572ca */ /* 0x000fe400000e0000 */
[----:B------:R-:W-:Y:S02]  /*6480*/  R2UR UR4, R89 ;  /* 0x00000000590472ca */ /* 0x000fe400000e0000 */
[----:B------:R-:W-:Y:S02]  /*6490*/  ISETP.NE.U32.AND P4, PT, R78, RZ, PT ;  /* 0x000000ff4e00720c */ /* 0x000fe40003f85070 */
[----:B------:R-:W-:Y:S02]  /*64a0*/  ISETP.NE.U32.AND P2, PT, RZ, UR54, PT ;  /* 0x00000036ff007c0c */ /* 0x000fe4000bf45070 */
[----:B------:R-:W-:Y:S02]  /*64b0*/  ISETP.NE.AND.EX P4, PT, R79, RZ, PT, P4 ;  /* 0x000000ff4f00720c */ /* 0x000fe40003f85340 */
[----:B------:R-:W-:Y:S01]  /*64c0*/  ISETP.NE.AND.EX P2, PT, RZ, UR55, PT, P2 ;  /* 0x00000037ff007c0c */ /* 0x000fe2000bf45320 */
[----:B------:R-:W-:Y:S02]  /*64d0*/  UISETP.NE.AND UP2, UPT, UR6, URZ, UPT ;  /* 0x000000ff0600728c */ /* 0x000fe4000bf45270 */
[----:B------:R-:W-:Y:S04]  /*64e0*/  UISETP.NE.U32.AND UP0, UPT, UR5, URZ, UPT ;  /* 0x000000ff0500728c */ /* 0x000fe8000bf05070 */
[----:B------:R-:W-:Y:S01]  /*64f0*/  UISETP.NE.AND.EX UP1, UPT, UR4, URZ, UPT, UP0 ;  /* 0x000000ff0400728c */ /* 0x000fe2000bf25300 */
[----:B------:R-:W-:Y:S01]  /*6500*/  PLOP3.LUT P1, PT, PT, PT, UP2, 0x80, 0x8 ;  /* 0x000000000008781c */ /* 0x000fe20003f2f028 */
[----:B------:R-:W-:Y:S03]  /*6510*/  UPLOP3.LUT UP0, UPT, UPT, UPT, UPT, 0x40, 0x4 ;  /* 0x000000000004789c */ /* 0x000fe60003f0e870 */
[----:B------:R-:W-:Y:S06]  /*6520*/  @UP2 UPLOP3.LUT UP0, UPT, UPT, UPT, UP1, 0x80, 0x8 ;  /* 0x000000000008289c */ /* 0x000fec0003f0f010 */
[----:B------:R-:W-:Y:S01]  /*6530*/  PLOP3.LUT P0, PT, PT, PT, UP0, 0x80, 0x8 ;  /* 0x000000000008781c */ /* 0x000fe20003f0f008 */
[----:B------:R-:W-:Y:S01]  /*6540*/  @!UPT UIADD3 URZ, UPT, UPT, URZ, URZ, URZ ;  /* 0x000000fffffff290 */ /* 0x000fe2000fffe0ff */
[----:B------:R-:W-:Y:S11]  /*6550*/  BRA.U !UP1, `(.L_x_103) ;  /* 0x0000000109407547 */ /* 0x000ff6000b800000 */
[----:B------:R-:W-:Y:S01]  /*6560*/  UISETP.NE.U32.AND UP0, UPT, UR54, URZ, UPT ;  /* 0x000000ff3600728c */ /* 0x000fe2000bf05070 */
[----:B------:R-:W-:Y:S01]  /*6570*/  R2UR UR6, R90 ;  /* 0x000000005a0672ca */ /* 0x000fe200000e0000 */
[----:B------:R-:W1:Y:S01]  /*6580*/  LDCU.64 UR8, c[0x0][0x358] ;  /* 0x00006b00ff0877ac */ /* 0x000e620008000a00 */
[----:B------:R-:W-:Y:S02]  /*6590*/  HFMA2 R87, -RZ, RZ, 0, 5.9604644775390625e-08 ;  /* 0x00000001ff577431 */ /* 0x000fe400000001ff */
[----:B------:R-:W-:Y:S01]  /*65a0*/  IMAD.MOV.U32 R0, RZ, RZ, 0x1 ;  /* 0x00000001ff007424 */ /* 0x000fe200078e00ff */
[----:B------:R-:W-:Y:S06]  /*65b0*/  UISETP.NE.AND.EX UP0, UPT, UR55, URZ, UPT, UP0 ;  /* 0x000000ff3700728c */ /* 0x000fec000bf05300 */
[----:B------:R-:W-:Y:S05]  /*65c0*/  PLOP3.LUT P3, PT, PT, PT, UP0, 0x80, 0x8 ;  /* 0x000000000008781c */ /* 0x000fea0003f6f008 */
[----:B------:R-:W2:Y:S01]  /*65d0*/  @UP0 LDCU.64 UR4, c[0x0][0x888] ;  /* 0x00011100ff0407ac */ /* 0x000ea20008000a00 */
[----:B------:R-:W-:Y:S07]  /*65e0*/  @UP0 UIMAD UR6, UR52, UR6, URZ ;  /* 0x00000006340602a4 */ /* 0x000fee000f8e02ff */
[----:B------:R-:W-:Y:S01]  /*65f0*/  @!P3 PRMT R87, R0, 0x7610, R87 ;  /* 0x000076100057b816 */ /* 0x000fe20000000057 */
[----:B--2---:R-:W-:Y:S06]  /*6600*/  @UP0 UIMAD.WIDE UR4, UR6, 0x4, UR4 ;  /* 0x00000004060408a5 */ /* 0x004fec000f8e0204 */
[----:B------:R-:W-:Y:S02]  /*6610*/  IMAD.U32 R4, RZ, RZ, UR4 ;  /* 0x00000004ff047e24 */ /* 0x000fe4000f8e00ff */
[----:B------:R-:W-:Y:S03]  /*6620*/  IMAD.U32 R5, RZ, RZ, UR5 ;  /* 0x00000005ff057e24 */ /* 0x000fe6000f8e00ff */
[----:B------:R-:W2:Y:S02]  /*6630*/  @!UP0 LDCU UR4, c[0x0][0x880] ;  /* 0x00011000ff0487ac */ /* 0x000ea40008000800 */
[----:B-1---5:R1:W5:Y:S02]  /*6640*/  @P3 LDG.E R41, desc[UR8][R4.64] ;  /* 0x0000000804293981 */ /* 0x022364000c1e1900 */
[----:B-12---:R-:W-:Y:S02]  /*6650*/  @!P3 MOV R41, UR4 ;  /* 0x000000040029bc02 */ /* 0x006fe40008000f00 */
.L_x_103:
[----:B------:R-:W-:Y:S05]  /*6660*/  @!P4 BRA `(.L_x_104) ;  /* 0x000000000024c947 */ /* 0x000fea0003800000 */
[----:B------:R-:W-:Y:S01]  /*6670*/  ISETP.NE.U32.AND P3, PT, R76, RZ, PT ;  /* 0x000000ff4c00720c */ /* 0x000fe20003f65070 */
[----:B------:R-:W1:Y:S03]  /*6680*/  LDCU.64 UR4, c[0x0][0x358] ;  /* 0x00006b00ff0477ac */ /* 0x000e660008000a00 */
[----:B------:R-:W-:Y:S11]  /*6690*/  ISETP.NE.AND.EX P3, PT, R77, RZ, PT, P3 ;  /* 0x000000ff4d00720c */ /* 0x000ff60003f65330 */
[----:B------:R-:W-:Y:S02]  /*66a0*/  @!UPT UIADD3 URZ, UPT, UPT, URZ, URZ, URZ ;  /* 0x000000fffffff290 */ /* 0x000fe4000fffe0ff */
[----:B------:R-:W2:Y:S01]  /*66b0*/  @P3 LDC.64 R4, c[0x0][0x8a8] ;  /* 0x00022a00ff043b82 */ /* 0x000ea20000000a00 */
[----:B------:R-:W-:Y:S04]  /*66c0*/  @P3 IMAD R0, R78, UR52, RZ ;  /* 0x000000344e003c24 */ /* 0x000fe8000f8e02ff */
[----:B--2---:R-:W-:Y:S05]  /*66d0*/  @P3 IMAD.WIDE R4, R0, 0x4, R4 ;  /* 0x0000000400043825 */ /* 0x004fea00078e0204 */
[----:B-1---5:R1:W5:Y:S02]  /*66e0*/  @P3 LDG.E R38, desc[UR4][R4.64] ;  /* 0x0000000404263981 */ /* 0x022364000c1e1900 */
[----:B-1----:R-:W2:Y:S02]  /*66f0*/  @!P3 LDC R38, c[0x0][0x8a0] ;  /* 0x00022800ff26bb82 */ /* 0x002ea40000000800 */
.L_x_104:
[----:B-----5:R-:W-:Y:S01]  /*6700*/  FSETP.NEU.AND P4, PT, R41, RZ, PT ;  /* 0x000000ff2900720b */ /* 0x020fe20003f8d000 */
[----:B------:R-:W1:Y:S01]  /*6710*/  LDCU.64 UR10, c[0x0][0xa90] ;  /* 0x00015200ff0a77ac */ /* 0x000e620008000a00 */
[----:B------:R-:W-:Y:S01]  /*6720*/  SEL R4, RZ, 0xffffffff, P2 ;  /* 0xffffffffff047807 */ /* 0x000fe20001000000 */
[----:B------:R-:W-:Y:S01]  /*6730*/  BSSY B1, `(.L_x_105) ;  /* 0x000004f000017945 */ /* 0x000fe20003800000 */
[----:B------:R-:W-:Y:S01]  /*6740*/  @P1 LOP3.LUT P2, RZ, R87, 0xff, RZ, 0xc0, !PT ;  /* 0x000000ff57ff1812 */ /* 0x000fe2000784c0ff */
[----:B------:R-:W-:Y:S01]  /*6750*/  IMAD.MOV.U32 R46, RZ, RZ, 0x1 ;  /* 0x00000001ff2e7424 */ /* 0x000fe200078e00ff */
[----:B------:R-:W-:Y:S01]  /*6760*/  @P1 SEL R3, RZ, 0xffffffff, P4 ;  /* 0xffffffffff031807 */ /* 0x000fe20002000000 */
[----:B------:R-:W-:Y:S01]  /*6770*/  USHF.L.U32 UR8, UR51, 0x7, URZ ;  /* 0x0000000733087899 */ /* 0x000fe200080006ff */
[----:B------:R-:W-:Y:S01]  /*6780*/  LOP3.LUT R83, R83, 0x1, RZ, 0x3c, !PT ;  /* 0x0000000153537812 */ /* 0x000fe200078e3cff */
[----:B------:R-:W-:Y:S01]  /*6790*/  IMAD.IADD R39, R37, 0x1, R2 ;  /* 0x0000000125277824 */ /* 0x000fe200078e0202 */
[----:B------:R-:W-:Y:S01]  /*67a0*/  @P0 SEL R3, R4, R3, !P2 ;  /* 0x0000000304030207 */ /* 0x000fe20005000000 */
[----:B------:R-:W-:Y:S01]  /*67b0*/  IMAD R106, R85, -0x10, R100 ;  /* 0xfffffff0556a7824 */ /* 0x000fe200078e0264 */
[----:B------:R-:W-:Y:S01]  /*67c0*/  LEA R105, R36, UR49, 0x3 ;  /* 0x0000003124697c11 */ /* 0x000fe2000f8e18ff */
[----:B------:R-:W-:Y:S01]  /*67d0*/  IMAD.U32 R102, RZ, RZ, UR8 ;  /* 0x00000008ff667e24 */ /* 0x000fe2000f8e00ff */
[----:B------:R-:W-:Y:S01]  /*67e0*/  @P1 LOP3.LUT R3, R3, 0x1, RZ, 0xc0, !PT ;  /* 0x0000000103031812 */ /* 0x000fe200078ec0ff */
[----:B------:R-:W-:Y:S01]  /*67f0*/  IMAD.MOV.U32 R47, RZ, RZ, RZ ;  /* 0x000000ffff2f7224 */ /* 0x000fe200078e00ff */
[----:B------:R-:W-:Y:S02]  /*6800*/  SHF.L.U32 R0, R82, 0x1f, RZ ;  /* 0x0000001f52007819 */ /* 0x000fe400000006ff */
[----:B------:R-:W-:Y:S02]  /*6810*/  CS2R R74, SRZ ;  /* 0x00000000004a7805 */ /* 0x000fe4000001ff00 */
[----:B------:R-:W-:Y:S02]  /*6820*/  ISETP.NE.U32.OR P6, PT, R3, 0x1, !P1 ;  /* 0x000000010300780c */ /* 0x000fe40004fc5470 */
[----:B------:R-:W-:Y:S02]  /*6830*/  CS2R R72, SRZ ;  /* 0x0000000000487805 */ /* 0x000fe4000001ff00 */
[----:B------:R-:W-:Y:S02]  /*6840*/  R2UR UR4, R93 ;  /* 0x000000005d0472ca */ /* 0x000fe400000e0000 */
[----:B------:R-:W-:Y:S02]  /*6850*/  CS2R R66, SRZ ;  /* 0x0000000000427805 */ /* 0x000fe4000001ff00 */
[----:B------:R-:W-:Y:S02]  /*6860*/  R2UR UR6, R92 ;  /* 0x000000005c0672ca */ /* 0x000fe400000e0000 */
[----:B------:R-:W-:Y:S02]  /*6870*/  CS2R R64, SRZ ;  /* 0x0000000000407805 */ /* 0x000fe4000001ff00 */
[----:B------:R-:W-:Y:S02]  /*6880*/  R2UR UR12, R94 ;  /* 0x000000005e0c72ca */ /* 0x000fe400000e0000 */
[----:B------:R-:W-:Y:S02]  /*6890*/  CS2R R58, SRZ ;  /* 0x00000000003a7805 */ /* 0x000fe4000001ff00 */
[----:B------:R-:W-:Y:S02]  /*68a0*/  R2UR UR9, R91 ;  /* 0x000000005b0972ca */ /* 0x000fe400000e0000 */
[----:B------:R-:W-:Y:S02]  /*68b0*/  CS2R R56, SRZ ;  /* 0x0000000000387805 */ /* 0x000fe4000001ff00 */
[----:B------:R-:W-:Y:S02]  /*68c0*/  PLOP3.LUT P3, PT, PT, PT, UP1, 0x80, 0x8 ;  /* 0x000000000008781c */ /* 0x000fe40003f6f018 */
[----:B------:R-:W-:Y:S02]  /*68d0*/  CS2R R50, SRZ ;  /* 0x0000000000327805 */ /* 0x000fe4000001ff00 */
[----:B------:R-:W-:Y:S02]  /*68e0*/  LOP3.LUT P5, R103, R87, 0xff, RZ, 0xc0, !PT ;  /* 0x000000ff57677812 */ /* 0x000fe400078ac0ff */
[----:B------:R-:W-:Y:S02]  /*68f0*/  CS2R R48, SRZ ;  /* 0x0000000000307805 */ /* 0x000fe4000001ff00 */
[----:B------:R-:W-:Y:S01]  /*6900*/  @P6 SHF.L.U32 R6, R83, 0x1f, RZ ;  /* 0x0000001f53066819 */ /* 0x000fe200000006ff */
[----:B------:R-:W-:Y:S01]  /*6910*/  UIMAD.WIDE.U32 UR4, UR8, UR4, URZ ;  /* 0x00000004080472a5 */ /* 0x000fe2000f8e00ff */
[----:B------:R-:W-:Y:S02]  /*6920*/  SEL R3, RZ, 0xffffffff, P4 ;  /* 0xffffffffff037807 */ /* 0x000fe40002000000 */
[----:B------:R-:W3:Y:S01]  /*6930*/  @P6 SYNCS.PHASECHK.TRANS64.TRYWAIT P1, [UR49+0x80], R6 ;  /* 0x00008006ff0065a7 */ /* 0x000ee20008021131 */
[----:B------:R-:W-:Y:S01]  /*6940*/  UISETP.NE.AND UP0, UPT, UR12, 0x1, UPT ;  /* 0x000000010c00788c */ /* 0x000fe2000bf05270 */
[----:B------:R-:W-:Y:S02]  /*6950*/  P2R R104, PR, RZ, 0x40 ;  /* 0x00000040ff687803 */ /* 0x000fe40000000000 */
[----:B------:R-:W-:Y:S01]  /*6960*/  UMOV UR4, UR5 ;  /* 0x0000000500047c82 */ /* 0x000fe20008000000 */
[----:B------:R-:W-:Y:S01]  /*6970*/  @P3 SEL R3, R4, R3, !P5 ;  /* 0x0000000304033207 */ /* 0x000fe20006800000 */
[----:B------:R-:W-:Y:S03]  /*6980*/  USHF.R.U32.HI UR4, URZ, UR6, UR4 ;  /* 0x00000006ff047299 */ /* 0x000fe60008011604 */
[----:B------:R-:W-:Y:S01]  /*6990*/  LOP3.LUT R3, R3, 0x1, RZ, 0xc0, !PT ;  /* 0x0000000103037812 */ /* 0x000fe200078ec0ff */
[----:B------:R-:W-:Y:S02]  /*69a0*/  USEL UR4, UR8, UR4, !UP0 ;  /* 0x0000000408047287 */ /* 0x000fe4000c000000 */
[----:B------:R-:W-:Y:S01]  /*69b0*/  UISETP.NE.AND UP0, UPT, UR9, 0x1, UPT ;  /* 0x000000010900788c */ /* 0x000fe2000bf05270 */
[----:B------:R4:W2:Y:S03]  /*69c0*/  SYNCS.PHASECHK.TRANS64.TRYWAIT P0, [R105+URZ+0xe0], R0 ;  /* 0x0000e000690075a7 */ /* 0x0008a600080011ff */
[----:B------:R-:W-:Y:S02]  /*69d0*/  IMAD.U32 R101, RZ, RZ, UR4 ;  /* 0x00000004ff657e24 */ /* 0x000fe4000f8e00ff */
[----:B------:R-:W-:Y:S01]  /*69e0*/  PLOP3.LUT P2, PT, PT, PT, UP0, 0x80, 0x8 ;  /* 0x000000000008781c */ /* 0x000fe20003f4f008 */
[----:B------:R-:W-:Y:S02]  /*69f0*/  IMAD R5, RZ, RZ, -UR4 ;  /* 0x80000004ff057e24 */ /* 0x000fe4000f8e02ff */
[----:B------:R-:W-:Y:S02]  /*6a00*/  IMAD.U32 R99, RZ, RZ, UR4 ;  /* 0x00000004ff637e24 */ /* 0x000fe4000f8e00ff */
[----:B------:R-:W-:Y:S01]  /*6a10*/  IMAD R102, R5, UR12, R102 ;  /* 0x0000000c05667c24 */ /* 0x000fe2000f8e0266 */
[----:B---3--:R-:W-:Y:S01]  /*6a20*/  @P6 SEL R46, RZ, 0x1, !P1 ;  /* 0x00000001ff2e6807 */ /* 0x008fe20004800000 */
[----:B-1----:R-:W-:Y:S07]  /*6a30*/  UIMAD.WIDE.U32 UR6, UR4, UR10, URZ ;  /* 0x0000000a040672a5 */ /* 0x002fee000f8e00ff */
[----:B------:R-:W-:Y:S02]  /*6a40*/  UMOV UR5, UR7 ;  /* 0x0000000700057c82 */ /* 0x000fe40008000000 */
[----:B------:R-:W-:Y:S06]  /*6a50*/  USHF.R.U32.HI UR5, URZ, UR11, UR5 ;  /* 0x0000000bff057299 */ /* 0x000fec0008011605 */
[----:B------:R-:W-:Y:S02]  /*6a60*/  SEL R101, R101, UR5, !P2 ;  /* 0x0000000565657c07 */ /* 0x000fe4000d000000 */
[----:B------:R-:W-:Y:S03]  /*6a70*/  ISETP.NE.U32.AND P2, PT, R3, 0x1, PT ;  /* 0x000000010300780c */ /* 0x000fe60003f45070 */
[----:B------:R-:W-:Y:S01]  /*6a80*/  IMAD.MOV R4, RZ, RZ, -R101 ;  /* 0x000000ffff047224 */ /* 0x000fe200078e0a65 */
[----:B------:R-:W-:Y:S03]  /*6a90*/  P2R R68, PR, RZ, 0x4 ;  /* 0x00000004ff447803 */ /* 0x000fe60000000000 */
[----:B------:R-:W-:Y:S01]  /*6aa0*/  IMAD R99, R4, UR9, R99 ;  /* 0x0000000904637c24 */ /* 0x000fe2000f8e0263 */
[----:B--2-4-:R-:W-:Y:S06]  /*6ab0*/  @!P6 BRA `(.L_x_106) ;  /* 0x000000000058e947 */ /* 0x014fec0003800000 */
[----:B------:R-:W-:Y:S01]  /*6ac0*/  IMAD.MOV.U32 R75, RZ, RZ, RZ ;  /* 0x000000ffff4b7224 */ /* 0x000fe200078e00ff */
[----:B------:R-:W-:Y:S01]  /*6ad0*/  ISETP.NE.AND P1, PT, R46, RZ, PT ;  /* 0x000000ff2e00720c */ /* 0x000fe20003f25270 */
[----:B------:R-:W-:Y:S01]  /*6ae0*/  BSSY B0, `(.L_x_107) ;  /* 0x000000c000007945 */ /* 0x000fe20003800000 */
[----:B------:R-:W-:Y:S02]  /*6af0*/  CS2R R50, SRZ ;  /* 0x0000000000327805 */ /* 0x000fe4000001ff00 */
[----:B------:R-:W-:Y:S02]  /*6b00*/  CS2R R48, SRZ ;  /* 0x0000000000307805 */ /* 0x000fe4000001ff00 */
[----:B------:R-:W-:Y:S02]  /*6b10*/  CS2R R58, SRZ ;  /* 0x00000000003a7805 */ /* 0x000fe4000001ff00 */
[----:B------:R-:W-:Y:S02]  /*6b20*/  CS2R R56, SRZ ;  /* 0x0000000000387805 */ /* 0x000fe4000001ff00 */
[----:B------:R-:W-:Y:S02]  /*6b30*/  CS2R R66, SRZ ;  /* 0x0000000000427805 */ /* 0x000fe4000001ff00 */
[----:B------:R-:W-:Y:S02]  /*6b40*/  CS2R R64, SRZ ;  /* 0x0000000000407805 */ /* 0x000fe4000001ff00 */
[----:B------:R-:W-:Y:S01]  /*6b50*/  CS2R R72, SRZ ;  /* 0x0000000000487805 */ /* 0x000fe2000001ff00 */
[----:B------:R-:W-:Y:S06]  /*6b60*/  @P1 BRA `(.L_x_108) ;  /* 0x00000000000c1947 */ /* 0x000fec0003800000 */
[----:B------:R-:W-:Y:S04]  /*6b70*/  SHF.L.U32 R3, R83, 0x1f, RZ ;  /* 0x0000001f53037819 */ /* 0x000fe800000006ff */
[----:B------:R-:W1:Y:S02]  /*6b80*/  SYNCS.PHASECHK.TRANS64.TRYWAIT P1, [UR49+0x80], R3 ;  /* 0x00008003ff0075a7 */ /* 0x000e640008021131 */
[----:B-1----:R-:W-:Y:S05]  /*6b90*/  @!P1 BRA `(.L_x_109) ;  /* 0x0000003c00d09947 */ /* 0x002fea0003800000 */
.L_x_108:
[----:B------:R-:W-:Y:S05]  /*6ba0*/  BSYNC B0 ;  /* 0x0000000000007941 */ /* 0x000fea0003800000 */
.L_x_107:
[----:B------:R-:W-:Y:S01]  /*6bb0*/  ISETP.NE.AND P1, PT, R68, RZ, PT ;  /* 0x000000ff4400720c */ /* 0x000fe20003f25270 */
[----:B------:R-:W-:Y:S11]  /*6bc0*/  HFMA2 R47, -RZ, RZ, 0, 5.9604644775390625e-08 ;  /* 0x00000001ff2f7431 */ /* 0x000ff600000001ff */
[----:B------:R-:W-:Y:S01]  /*6bd0*/  @!UPT UIADD3 URZ, UPT, UPT, URZ, URZ, URZ ;  /* 0x000000fffffff290 */ /* 0x000fe2000fffe0ff */
[----:B------:R2:W3:Y:S04]  /*6be0*/  @P1 LDS.128 R48, [R84] ;  /* 0x0000000054301984 */ /* 0x0004e80000000c00 */
[----:B------:R2:W4:Y:S04]  /*6bf0*/  @P1 LDS.128 R56, [R100+0x10] ;  /* 0x0000100064381984 */ /* 0x0005280000000c00 */
[----:B------:R2:W1:Y:S04]  /*6c00*/  @P1 LDS.128 R64, [R98+0x20] ;  /* 0x0000200062401984 */ /* 0x0004680000000c00 */
[----:B------:R2:W1:Y:S02]  /*6c10*/  @P1 LDS.128 R72, [R106+0x30] ;  /* 0x000030006a481984 */ /* 0x0004640000000c00 */
.L_x_106:
[----:B------:R-:W-:Y:S05]  /*6c20*/  BSYNC B1 ;  /* 0x0000000000017941 */ /* 0x000fea0003800000 */
.L_x_105:
[----:B-1----:R-:W-:Y:S04]  /*6c30*/  SHF.R.U32.HI R3, RZ, 0x15, R39 ;  /* 0x00000015ff037819 */ /* 0x002fe80000011627 */
[----:B------:R-:W-:Y:S01]  /*6c40*/  LOP3.LUT P1, RZ, R3, 0x3, R88, 0x48, !PT ;  /* 0x0000000303ff7812 */ /* 0x000fe20007824858 */
[----:B------:R-:W-:Y:S01]  /*6c50*/  @!UPT UIADD3 URZ, UPT, UPT, URZ, URZ, URZ ;  /* 0x000000fffffff290 */ /* 0x000fe2000fffe0ff */
[----:B------:R-:W-:Y:S11]  /*6c60*/  @P0 BRA `(.L_x_110) ;  /* 0x0000000000080947 */ /* 0x000ff60003800000 */
[----:B------:R-:W1:Y:S02]  /*6c70*/  SYNCS.PHASECHK.TRANS64.TRYWAIT P0, [R105+URZ+0xe0], R0 ;  /* 0x0000e000690075a7 */ /* 0x000e6400080011ff */
[----:B-1----:R-:W-:Y:S05]  /*6c80*/  @!P0 BRA `(.L_x_111) ;  /* 0x0000003c00ac8947 */ /* 0x002fea0003800000 */
.L_x_110:
[----:B------:R-:W-:Y:S05]  /*6c90*/  @!P1 BRA `(.L_x_112) ;  /* 0x0000000000409947 */ /* 0x000fea0003800000 */
[----:B------:R-:W1:Y:S01]  /*6ca0*/  LDCU.64 UR8, c[0x4][0x70] ;  /* 0x01000e00ff0877ac */ /* 0x000e620008000a00 */
[----:B------:R-:W-:Y:S01]  /*6cb0*/  MOV R3, 0x0 ;  /* 0x0000000000037802 */ /* 0x000fe20000000f00 */
[----:B------:R-:W-:Y:S02]  /*6cc0*/  HFMA2 R12, -RZ, RZ, 0, 5.9604644775390625e-08 ;  /* 0x00000001ff0c7431 */ /* 0x000fe400000001ff */
[----:B------:R-:W-:Y:S02]  /*6cd0*/  IMAD.MOV.U32 R8, RZ, RZ, 0x192 ;  /* 0x00000192ff087424 */ /* 0x000fe400078e00ff */
[----:B------:R-:W-:Y:S01]  /*6ce0*/  IMAD.MOV.U32 R13, RZ, RZ, RZ ;  /* 0x000000ffff0d7224 */ /* 0x000fe200078e00ff */
[----:B------:R-:W5:Y:S01]  /*6cf0*/  LDCU.64 UR6, c[0x4][0x78] ;  /* 0x01000f00ff0677ac */ /* 0x000f620008000a00 */
[----:B------:R-:W2:Y:S01]  /*6d00*/  LDC.64 R2, c[0x4][R3] ;  /* 0x0100000003027b82 */ /* 0x000ea20000000a00 */
[----:B------:R-:W3:Y:S01]  /*6d10*/  LDCU.64 UR4, c[0x4][0x10] ;  /* 0x01000200ff0477ac */ /* 0x000ee20008000a00 */
[----:B-1----:R-:W-:Y:S01]  /*6d20*/  MOV R5, UR9 ;  /* 0x0000000900057c02 */ /* 0x002fe20008000f00 */
[----:B------:R-:W-:Y:S01]  /*6d30*/  IMAD.U32 R4, RZ, RZ, UR8 ;  /* 0x00000008ff047e24 */ /* 0x000fe2000f8e00ff */
[----:B-----5:R-:W-:Y:S01]  /*6d40*/  MOV R7, UR7 ;  /* 0x0000000700077c02 */ /* 0x020fe20008000f00 */
[----:B------:R-:W-:Y:S01]  /*6d50*/  IMAD.U32 R6, RZ, RZ, UR6 ;  /* 0x00000006ff067e24 */ /* 0x000fe2000f8e00ff */
[----:B---3--:R-:W-:Y:S01]  /*6d60*/  MOV R11, UR5 ;  /* 0x00000005000b7c02 */ /* 0x008fe20008000f00 */
[----:B------:R-:W-:Y:S02]  /*6d70*/  IMAD.U32 R10, RZ, RZ, UR4 ;  /* 0x00000004ff0a7e24 */ /* 0x000fe4000f8e00ff */
[----:B------:R-:W-:Y:S07]  /*6d80*/  LEPC R20, `(.L_x_112) ;  /* 0x000000001014794e */ /* 0x000fee0000000000 */
[----:B--2-4-:R-:W-:Y:S05]  /*6d90*/  CALL.ABS.NOINC R2 ;  /* 0x0000000002007343 */ /* 0x014fea0003c00000 */
.L_x_112:
[----:B------:R-:W-:Y:S05]  /*6da0*/  WARPSYNC.ALL ;  /* 0x0000000000007948 */ /* 0x000fea0003800000 */
[----:B------:R-:W-:Y:S01]  /*6db0*/  R2UR UR4, R39 ;  /* 0x00000000270472ca */ /* 0x000fe200000e0000 */
[--C-:B---3--:R-:W-:Y:S01]  /*6dc0*/  HADD2.F32 R40, -RZ, R48.reuse.H0_H0 ;  /* 0x20000030ff287230 */ /* 0x108fe20000004100 */
[----:B------:R-:W-:Y:S01]  /*6dd0*/  ISETP.NE.AND P0, PT, R86, RZ, PT ;  /* 0x000000ff5600720c */ /* 0x000fe20003f05270 */
[----:B------:R-:W-:Y:S01]  /*6de0*/  HADD2.F32 R43, -RZ, R48.H1_H1 ;  /* 0x30000030ff2b7230 */ /* 0x000fe20000004100 */
[----:B------:R-:W-:Y:S01]  /*6df0*/  BSSY.RECONVERGENT B0, `(.L_x_113) ;  /* 0x0000088000007945 */ /* 0x000fe20003800200 */
[----:B------:R-:W-:Y:S02]  /*6e00*/  HADD2.F32 R42, -RZ, R49.H1_H1 ;  /* 0x30000031ff2a7230 */ /* 0x000fe40000004100 */
[----:B------:R-:W-:Y:S02]  /*6e10*/  HADD2.F32 R45, -RZ, R51.H0_H0 ;  /* 0x20000033ff2d7230 */ /* 0x000fe40000004100 */
[----:B------:R-:W-:Y:S04]  /*6e20*/  HADD2.F32 R44, -RZ, R75.H1_H1 ;  /* 0x3000004bff2c7230 */ /* 0x000fe80000004100 */
[----:B------:R-:W1:Y:S02]  /*6e30*/  LDTM.x32 R4, tmem[UR4] ;  /* 0x00000004000479ee */ /* 0x000e6400082c0000 */
[C---:B-1----:R-:W-:Y:S01]  /*6e40*/  FMUL R0, R38.reuse, R4 ;  /* 0x0000000426007220 */ /* 0x042fe20000400000 */
[C---:B------:R-:W-:Y:S01]  /*6e50*/  FMUL R2, R38.reuse, R5 ;  /* 0x0000000526027220 */ /* 0x040fe20000400000 */
[C---:B------:R-:W-:Y:S01]  /*6e60*/  FMUL R3, R38.reuse, R6 ;  /* 0x0000000626037220 */ /* 0x040fe20000400000 */
[C---:B------:R-:W-:Y:S01]  /*6e70*/  FMUL R7, R38.reuse, R7 ;  /* 0x0000000726077220 */ /* 0x040fe20000400000 */
[C---:B------:R-:W-:Y:S01]  /*6e80*/  FFMA R0, R41.reuse, R40, R0 ;  /* 0x0000002829007223 */ /* 0x040fe20000000000 */
[----:B------:R-:W-:Y:S02]  /*6e90*/  HADD2.F32 R40, -RZ, R49.H0_H0 ;  /* 0x20000031ff287230 */ /* 0x000fe40000004100 */
[C---:B------:R-:W-:Y:S01]  /*6ea0*/  FFMA R2, R41.reuse, R43, R2 ;  /* 0x0000002b29027223 */ /* 0x040fe20000000002 */
[--C-:B------:R-:W-:Y:S02]  /*6eb0*/  HADD2.F32 R43, -RZ, R50.reuse.H0_H0 ;  /* 0x20000032ff2b7230 */ /* 0x100fe40000004100 */
[C---:B------:R-:W-:Y:S01]  /*6ec0*/  FMUL R4, R38.reuse, R8 ;  /* 0x0000000826047220 */ /* 0x040fe20000400000 */
[----:B------:R-:W-:Y:S01]  /*6ed0*/  FMUL R5, R38, R9 ;  /* 0x0000000926057220 */ /* 0x000fe20000400000 */
[C---:B------:R-:W-:Y:S01]  /*6ee0*/  FFMA R3, R41.reuse, R40, R3 ;  /* 0x0000002829037223 */ /* 0x040fe20000000003 */
[----:B------:R-:W-:Y:S01]  /*6ef0*/  HADD2.F32 R40, -RZ, R50.H1_H1 ;  /* 0x30000032ff287230 */ /* 0x000fe20000004100 */
[----:B------:R-:W-:Y:S01]  /*6f00*/  F2FP.F16.F32.PACK_AB R52, R2, R0 ;  /* 0x000000000234723e */ /* 0x000fe200000000ff */
[C---:B------:R-:W-:Y:S01]  /*6f10*/  FFMA R7, R41.reuse, R42, R7 ;  /* 0x0000002a29077223 */ /* 0x040fe20000000007 */
[C---:B------:R-:W-:Y:S01]  /*6f20*/  FFMA R4, R41.reuse, R43, R4 ;  /* 0x0000002b29047223 */ /* 0x040fe20000000004 */
[C---:B------:R-:W-:Y:S01]  /*6f30*/  FMUL R6, R38.reuse, R10 ;  /* 0x0000000a26067220 */ /* 0x040fe20000400000 */
[----:B------:R-:W-:Y:S02]  /*6f40*/  HADD2.F32 R42, -RZ, R51.H1_H1 ;  /* 0x30000033ff2a7230 */ /* 0x000fe40000004100 */
[----:B------:R-:W-:Y:S01]  /*6f50*/  FFMA R5, R41, R40, R5 ;  /* 0x0000002829057223 */ /* 0x000fe20000000005 */
[----:B------:R-:W-:Y:S01]  /*6f60*/  F2FP.F16.F32.PACK_AB R53, R7, R3 ;  /* 0x000000030735723e */ /* 0x000fe200000000ff */
[----:B------:R-:W-:Y:S01]  /*6f70*/  FFMA R6, R41, R45, R6 ;  /* 0x0000002d29067223 */ /* 0x000fe20000000006 */
[C---:B------:R-:W-:Y:S01]  /*6f80*/  FMUL R11, R38.reuse, R11 ;  /* 0x0000000b260b7220 */ /* 0x040fe20000400000 */
[--C-:B----4-:R-:W-:Y:S01]  /*6f90*/  HADD2.F32 R40, -RZ, R56.reuse.H0_H0 ;  /* 0x20000038ff287230 */ /* 0x110fe20000004100 */
[----:B------:R-:W-:Y:S01]  /*6fa0*/  F2FP.F16.F32.PACK_AB R54, R5, R4 ;  /* 0x000000040536723e */ /* 0x000fe200000000ff */
[C---:B------:R-:W-:Y:S01]  /*6fb0*/  FMUL R8, R38.reuse, R12 ;  /* 0x0000000c26087220 */ /* 0x040fe20000400000 */
[C---:B------:R-:W-:Y:S01]  /*6fc0*/  FFMA R11, R41.reuse, R42, R11 ;  /* 0x0000002a290b7223 */ /* 0x040fe2000000000b */
[----:B------:R-:W-:Y:S02]  /*6fd0*/  HADD2.F32 R42, -RZ, R56.H1_H1 ;  /* 0x30000038ff2a7230 */ /* 0x000fe40000004100 */
[C---:B------:R-:W-:Y:S01]  /*6fe0*/  FMUL R9, R38.reuse, R13 ;  /* 0x0000000d26097220 */ /* 0x040fe20000400000 */
[--C-:B------:R-:W-:Y:S02]  /*6ff0*/  HADD2.F32 R43, -RZ, R57.reuse.H0_H0 ;  /* 0x20000039ff2b7230 */ /* 0x100fe40000004100 */
[----:B------:R-:W-:Y:S01]  /*7000*/  FFMA R8, R41, R40, R8 ;  /* 0x0000002829087223 */ /* 0x000fe20000000008 */
[----:B------:R-:W-:Y:S01]  /*7010*/  F2FP.F16.F32.PACK_AB R55, R11, R6 ;  /* 0x000000060b37723e */ /* 0x000fe200000000ff */
[----:B------:R-:W-:Y:S01]  /*7020*/  FFMA R9, R41, R42, R9 ;  /* 0x0000002a29097223 */ /* 0x000fe20000000009 */
[C---:B------:R-:W-:Y:S01]  /*7030*/  FMUL R10, R38.reuse, R14 ;  /* 0x0000000e260a7220 */ /* 0x040fe20000400000 */
[----:B------:R-:W-:Y:S02]  /*7040*/  HADD2.F32 R40, -RZ, R57.H1_H1 ;  /* 0x30000039ff287230 */ /* 0x000fe40000004100 */
[C---:B------:R-:W-:Y:S01]  /*7050*/  FMUL R15, R38.reuse, R15 ;  /* 0x0000000f260f7220 */ /* 0x040fe20000400000 */
[----:B------:R1:W-:Y:S01]  /*7060*/  STS.128 [R84], R52 ;  /* 0x0000003454007388 */ /* 0x0003e20000000c00 */
[----:B------:R-:W-:Y:S01]  /*7070*/  F2FP.F16.F32.PACK_AB R60, R9, R8 ;  /* 0x00000008093c723e */ /* 0x000fe200000000ff */
[C---:B------:R-:W-:Y:S01]  /*7080*/  FFMA R10, R41.reuse, R43, R10 ;  /* 0x0000002b290a7223 */ /* 0x040fe2000000000a */
[--C-:B------:R-:W-:Y:S02]  /*7090*/  HADD2.F32 R43, -RZ, R58.reuse.H0_H0 ;  /* 0x2000003aff2b7230 */ /* 0x100fe40000004100 */
[----:B------:R-:W-:Y:S01]  /*70a0*/  FFMA R15, R41, R40, R15 ;  /* 0x00000028290f7223 */ /* 0x000fe2000000000f */
[C---:B------:R-:W-:Y:S01]  /*70b0*/  FMUL R12, R38.reuse, R16 ;  /* 0x00000010260c7220 */ /* 0x040fe20000400000 */
[----:B------:R-:W-:Y:S02]  /*70c0*/  HADD2.F32 R42, -RZ, R58.H1_H1 ;  /* 0x3000003aff2a7230 */ /* 0x000fe40000004100 */
[C---:B------:R-:W-:Y:S01]  /*70d0*/  FMUL R13, R38.reuse, R17 ;  /* 0x00000011260d7220 */ /* 0x040fe20000400000 */
[--C-:B------:R-:W-:Y:S01]  /*70e0*/  HADD2.F32 R45, -RZ, R59.reuse.H0_H0 ;  /* 0x2000003bff2d7230 */ /* 0x100fe20000004100 */
[----:B------:R-:W-:Y:S01]  /*70f0*/  F2FP.F16.F32.PACK_AB R61, R15, R10 ;  /* 0x0000000a0f3d723e */ /* 0x000fe200000000ff */
[C---:B------:R-:W-:Y:S01]  /*7100*/  FFMA R12, R41.reuse, R43, R12 ;  /* 0x0000002b290c7223 */ /* 0x040fe2000000000c */
[C---:B------:R-:W-:Y:S01]  /*7110*/  FFMA R13, R41.reuse, R42, R13 ;  /* 0x0000002a290d7223 */ /* 0x040fe2000000000d */
[C---:B------:R-:W-:Y:S01]  /*7120*/  FMUL R14, R38.reuse, R18 ;  /* 0x00000012260e7220 */ /* 0x040fe20000400000 */
[----:B------:R-:W-:Y:S02]  /*7130*/  HADD2.F32 R40, -RZ, R59.H1_H1 ;  /* 0x3000003bff287230 */ /* 0x000fe40000004100 */
[C---:B------:R-:W-:Y:S01]  /*7140*/  FMUL R19, R38.reuse, R19 ;  /* 0x0000001326137220 */ /* 0x040fe20000400000 */
[--C-:B------:R-:W-:Y:S02]  /*7150*/  HADD2.F32 R43, -RZ, R64.reuse.H0_H0 ;  /* 0x20000040ff2b7230 */ /* 0x100fe40000004100 */
[C---:B------:R-:W-:Y:S01]  /*7160*/  FFMA R14, R41.reuse, R45, R14 ;  /* 0x0000002d290e7223 */ /* 0x040fe2000000000e */
[C---:B------:R-:W-:Y:S01]  /*7170*/  FMUL R16, R38.reuse, R20 ;  /* 0x0000001426107220 */ /* 0x040fe20000400000 */
[C---:B------:R-:W-:Y:S01]  /*7180*/  FFMA R19, R41.reuse, R40, R19 ;  /* 0x0000002829137223 */ /* 0x040fe20000000013 */
[----:B------:R-:W-:Y:S02]  /*7190*/  HADD2.F32 R40, -RZ, R64.H1_H1 ;  /* 0x30000040ff287230 */ /* 0x000fe40000004100 */
[C---:B------:R-:W-:Y:S01]  /*71a0*/  FMUL R17, R38.reuse, R21 ;  /* 0x0000001526117220 */ /* 0x040fe20000400000 */
[--C-:B------:R-:W-:Y:S02]  /*71b0*/  HADD2.F32 R45, -RZ, R65.reuse.H0_H0 ;  /* 0x20000041ff2d7230 */ /* 0x100fe40000004100 */
[C---:B------:R-:W-:Y:S01]  /*71c0*/  FMUL R18, R38.reuse, R22 ;  /* 0x0000001626127220 */ /* 0x040fe20000400000 */
[----:B------:R-:W-:Y:S02]  /*71d0*/  HADD2.F32 R42, -RZ, R65.H1_H1 ;  /* 0x30000041ff2a7230 */ /* 0x000fe40000004100 */
[C---:B------:R-:W-:Y:S01]  /*71e0*/  FMUL R23, R38.reuse, R23 ;  /* 0x0000001726177220 */ /* 0x040fe20000400000 */
[C---:B------:R-:W-:Y:S01]  /*71f0*/  FFMA R16, R41.reuse, R43, R16 ;  /* 0x0000002b29107223 */ /* 0x040fe20000000010 */
[C---:B------:R-:W-:Y:S01]  /*7200*/  FFMA R17, R41.reuse, R40, R17 ;  /* 0x0000002829117223 */ /* 0x040fe20000000011 */
[C---:B------:R-:W-:Y:S01]  /*7210*/  FFMA R18, R41.reuse, R45, R18 ;  /* 0x0000002d29127223 */ /* 0x040fe20000000012 */
[C---:B------:R-:W-:Y:S01]  /*7220*/  FFMA R23, R41.reuse, R42, R23 ;  /* 0x0000002a29177223 */ /* 0x040fe20000000017 */
[--C-:B------:R-:W-:Y:S02]  /*7230*/  HADD2.F32 R40, -RZ, R66.reuse.H0_H0 ;  /* 0x20000042ff287230 */ /* 0x100fe40000004100 */
[C---:B------:R-:W-:Y:S01]  /*7240*/  FMUL R20, R38.reuse, R24 ;  /* 0x0000001826147220 */ /* 0x040fe20000400000 */
[----:B------:R-:W-:Y:S02]  /*7250*/  HADD2.F32 R42, -RZ, R66.H1_H1 ;  /* 0x30000042ff2a7230 */ /* 0x000fe40000004100 */
[C---:B------:R-:W-:Y:S01]  /*7260*/  FMUL R21, R38.reuse, R25 ;  /* 0x0000001926157220 */ /* 0x040fe20000400000 */
[--C-:B------:R-:W-:Y:S02]  /*7270*/  HADD2.F32 R43, -RZ, R67.reuse.H0_H0 ;  /* 0x20000043ff2b7230 */ /* 0x100fe40000004100 */
[C---:B------:R-:W-:Y:S01]  /*7280*/  FMUL R22, R38.reuse, R26 ;  /* 0x0000001a26167220 */ /* 0x040fe20000400000 */
[C---:B------:R-:W-:Y:S01]  /*7290*/  FFMA R20, R41.reuse, R40, R20 ;  /* 0x0000002829147223 */ /* 0x040fe20000000014 */
[C---:B------:R-:W-:Y:S01]  /*72a0*/  FFMA R21, R41.reuse, R42, R21 ;  /* 0x0000002a29157223 */ /* 0x040fe20000000015 */
[----:B------:R-:W-:Y:S02]  /*72b0*/  HADD2.F32 R40, -RZ, R67.H1_H1 ;  /* 0x30000043ff287230 */ /* 0x000fe40000004100 */
[----:B------:R-:W-:Y:S01]  /*72c0*/  FFMA R22, R41, R43, R22 ;  /* 0x0000002b29167223 */ /* 0x000fe20000000016 */
[C---:B------:R-:W-:Y:S01]  /*72d0*/  FMUL R27, R38.reuse, R27 ;  /* 0x0000001b261b7220 */ /* 0x040fe20000400000 */
[--C-:B------:R-:W-:Y:S02]  /*72e0*/  HADD2.F32 R43, -RZ, R72.reuse.H0_H0 ;  /* 0x20000048ff2b7230 */ /* 0x100fe40000004100 */
[C---:B------:R-:W-:Y:S01]  /*72f0*/  FMUL R24, R38.reuse, R28 ;  /* 0x0000001c26187220 */ /* 0x040fe20000400000 */
[----:B------:R-:W-:Y:S02]  /*7300*/  HADD2.F32 R42, -RZ, R72.H1_H1 ;  /* 0x30000048ff2a7230 */ /* 0x000fe40000004100 */
[C---:B------:R-:W-:Y:S01]  /*7310*/  FMUL R25, R38.reuse, R29 ;  /* 0x0000001d26197220 */ /* 0x040fe20000400000 */
[--C-:B------:R-:W-:Y:S01]  /*7320*/  HADD2.F32 R45, -RZ, R73.reuse.H0_H0 ;  /* 0x20000049ff2d7230 */ /* 0x100fe20000004100 */
[----:B------:R-:W-:Y:S01]  /*7330*/  F2FP.F16.F32.PACK_AB R62, R13, R12 ;  /* 0x0000000c0d3e723e */ /* 0x000fe200000000ff */
[C---:B------:R-:W-:Y:S01]  /*7340*/  FMUL R26, R38.reuse, R30 ;  /* 0x0000001e261a7220 */ /* 0x040fe20000400000 */
[----:B------:R-:W-:Y:S01]  /*7350*/  F2FP.F16.F32.PACK_AB R63, R19, R14 ;  /* 0x0000000e133f723e */ /* 0x000fe200000000ff */
[C---:B------:R-:W-:Y:S01]  /*7360*/  FFMA R27, R41.reuse, R40, R27 ;  /* 0x00000028291b7223 */ /* 0x040fe2000000001b */
[C---:B------:R-:W-:Y:S01]  /*7370*/  FFMA R24, R41.reuse, R43, R24 ;  /* 0x0000002b29187223 */ /* 0x040fe20000000018 */
[----:B------:R-:W-:Y:S02]  /*7380*/  HADD2.F32 R40, -RZ, R73.H1_H1 ;  /* 0x30000049ff287230 */ /* 0x000fe40000004100 */
[C---:B------:R-:W-:Y:S01]  /*7390*/  FFMA R25, R41.reuse, R42, R25 ;  /* 0x0000002a29197223 */ /* 0x040fe20000000019 */
[----:B------:R1:W-:Y:S01]  /*73a0*/  STS.128 [R100+0x10], R60 ;  /* 0x0000103c64007388 */ /* 0x0003e20000000c00 */
[C---:B------:R-:W-:Y:S01]  /*73b0*/  FMUL R31, R38.reuse, R31 ;  /* 0x0000001f261f7220 */ /* 0x040fe20000400000 */
[--C-:B------:R-:W-:Y:S02]  /*73c0*/  HADD2.F32 R43, -RZ, R74.reuse.H0_H0 ;  /* 0x2000004aff2b7230 */ /* 0x100fe40000004100 */
[C---:B------:R-:W-:Y:S01]  /*73d0*/  FFMA R26, R41.reuse, R45, R26 ;  /* 0x0000002d291a7223 */ /* 0x040fe2000000001a */
[C---:B------:R-:W-:Y:S01]  /*73e0*/  FMUL R28, R38.reuse, R32 ;  /* 0x00000020261c7220 */ /* 0x040fe20000400000 */
[----:B------:R-:W-:Y:S02]  /*73f0*/  HADD2.F32 R42, -RZ, R74.H1_H1 ;  /* 0x3000004aff2a7230 */ /* 0x000fe40000004100 */
[C---:B------:R-:W-:Y:S01]  /*7400*/  FMUL R29, R38.reuse, R33 ;  /* 0x00000021261d7220 */ /* 0x040fe20000400000 */
[----:B------:R-:W-:Y:S02]  /*7410*/  HADD2.F32 R45, -RZ, R75.H0_H0 ;  /* 0x2000004bff2d7230 */ /* 0x000fe40000004100 */
[C---:B------:R-:W-:Y:S01]  /*7420*/  FMUL R30, R38.reuse, R34 ;  /* 0x00000022261e7220 */ /* 0x040fe20000400000 */
[----:B------:R-:W-:Y:S01]  /*7430*/  FFMA R31, R41, R40, R31 ;  /* 0x00000028291f7223 */ /* 0x000fe2000000001f */
[----:B------:R-:W-:Y:S01]  /*7440*/  FMUL R35, R38, R35 ;  /* 0x0000002326237220 */ /* 0x000fe20000400000 */
[----:B------:R-:W-:Y:S01]  /*7450*/  F2FP.F16.F32.PACK_AB R108, R17, R16 ;  /* 0x00000010116c723e */ /* 0x000fe200000000ff */
[----:B------:R-:W-:Y:S01]  /*7460*/  FFMA R28, R41, R43, R28 ;  /* 0x0000002b291c7223 */ /* 0x000fe2000000001c */
[----:B------:R-:W-:Y:S01]  /*7470*/  F2FP.F16.F32.PACK_AB R109, R23, R18 ;  /* 0x00000012176d723e */ /* 0x000fe200000000ff */
[----:B------:R-:W-:Y:S01]  /*7480*/  FFMA R29, R41, R42, R29 ;  /* 0x0000002a291d7223 */ /* 0x000fe2000000001d */
[----:B------:R-:W-:Y:S01]  /*7490*/  F2FP.F16.F32.PACK_AB R110, R21, R20 ;  /* 0x00000014156e723e */ /* 0x000fe200000000ff */
[----:B------:R-:W-:Y:S01]  /*74a0*/  FFMA R30, R41, R45, R30 ;  /* 0x0000002d291e7223 */ /* 0x000fe2000000001e */
[----:B------:R-:W-:Y:S01]  /*74b0*/  F2FP.F16.F32.PACK_AB R111, R27, R22 ;  /* 0x000000161b6f723e */ /* 0x000fe200000000ff */
[----:B------:R-:W-:Y:S01]  /*74c0*/  FFMA R35, R41, R44, R35 ;  /* 0x0000002c29237223 */ /* 0x000fe20000000023 */
[----:B------:R-:W-:Y:S02]  /*74d0*/  F2FP.F16.F32.PACK_AB R112, R25, R24 ;  /* 0x000000181970723e */ /* 0x000fe400000000ff */
[----:B------:R-:W-:Y:S01]  /*74e0*/  F2FP.F16.F32.PACK_AB R113, R31, R26 ;  /* 0x0000001a1f71723e */ /* 0x000fe200000000ff */
[----:B------:R1:W-:Y:S01]  /*74f0*/  STS.128 [R98+0x20], R108 ;  /* 0x0000206c62007388 */ /* 0x0003e20000000c00 */
[----:B------:R-:W-:Y:S02]  /*7500*/  F2FP.F16.F32.PACK_AB R114, R29, R28 ;  /* 0x0000001c1d72723e */ /* 0x000fe400000000ff */
[----:B------:R-:W-:Y:S05]  /*7510*/  F2FP.F16.F32.PACK_AB R115, R35, R30 ;  /* 0x0000001e2373723e */ /* 0x000fea00000000ff */
[----:B------:R1:W-:Y:S01]  /*7520*/  STS.128 [R106+0x30], R112 ;  /* 0x000030706a007388 */ /* 0x0003e20000000c00 */
[----:B------:R-:W-:Y:S01]  /*7530*/  @!PT LDS RZ, [RZ] ;  /* 0x00000000fffff984 */ /* 0x000fe20000000800 */
[----:B------:R-:W-:Y:S01]  /*7540*/  @!PT LDS RZ, [RZ] ;  /* 0x00000000fffff984 */ /* 0x000fe20000000800 */
[----:B------:R-:W-:Y:S01]  /*7550*/  @!PT LDS RZ, [RZ] ;  /* 0x00000000fffff984 */ /* 0x000fe20000000800 */
[----:B------:R-:W-:Y:S01]  /*7560*/  @!PT LDS RZ, [RZ] ;  /* 0x00000000fffff984 */ /* 0x000fe20000000800 */
[----:B------:R3:W-:Y:S07]  /*7570*/  MEMBAR.ALL.CTA ;  /* 0x0000000000007992 */ /* 0x0007ee0000008000 */
[----:B---3--:R-:W3:Y:S02]  /*7580*/  FENCE.VIEW.ASYNC.S ;  /* 0x00000000000073c6 */ /* 0x008ee40000000000 */
[----:B---3--:R-:W-:Y:S06]  /*7590*/  BAR.SYNC.DEFER_BLOCKING 0x1, 0x80 ;  /* 0x0042000000007b1d */ /* 0x008fec0000010000 */
[----:B------:R-:W-:Y:S05]  /*75a0*/  @P0 BRA `(.L_x_114) ;  /* 0x0000000000300947 */ /* 0x000fea0003800000 */
[----:B------:R-:W3:Y:S01]  /*75b0*/  LDCU.64 UR6, c[0x0][0x348] ;  /* 0x00006900ff0677ac */ /* 0x000ee20008000a00 */
[----:B------:R-:W-:Y:S02]  /*75c0*/  R2UR UR42, R102 ;  /* 0x00000000662a72ca */ /* 0x000fe400000e0000 */
[----:B------:R-:W-:Y:S01]  /*75d0*/  R2UR UR43, R99 ;  /* 0x00000000632b72ca */ /* 0x000fe200000e0000 */
[----:B------:R-:W-:Y:S01]  /*75e0*/  UIADD3 UR4, UPT, UPT, UR49, 0x200, URZ ;  /* 0x0000020031047890 */ /* 0x000fe2000fffe0ff */
[----:B------:R-:W-:Y:S05]  /*75f0*/  R2UR UR44, R101 ;  /* 0x00000000652c72ca */ /* 0x000fea00000e0000 */
[----:B------:R-:W-:Y:S05]  /*7600*/  IMAD.U32 R80, RZ, RZ, UR4 ;  /* 0x00000004ff507e24 */ /* 0x000fea000f8e00ff */
[----:B------:R-:W-:Y:S01]  /*7610*/  R2UR UR40, R80 ;  /* 0x00000000502872ca */ /* 0x000fe200000e0000 */
[----:B---3--:R-:W-:Y:S04]  /*7620*/  UIADD3 UR4, UP0, UPT, UR6, 0x680, URZ ;  /* 0x0000068006047890 */ /* 0x008fe8000ff1e0ff */
[----:B------:R-:W-:Y:S09]  /*7630*/  UIADD3.X UR5, UPT, UPT, URZ, UR7, URZ, UP0, !UPT ;  /* 0x00000007ff057290 */ /* 0x000ff200087fe4ff */
[----:B------:R3:W-:Y:S01]  /*7640*/  UTMASTG.4D.IM2COL [UR40], [UR4] ;  /* 0x00000028040073b5 */ /* 0x0007e20008058000 */
[----:B------:R0:W-:Y:S01]  /*7650*/  UTMACMDFLUSH ;  /* 0x00000000000079b7 */ /* 0x0001e20000000000 */
[----:B---3--:R-:W-:Y:S04]  /*7660*/  DEPBAR.LE SB0, 0x1 ;  /* 0x000080400000791a */ /* 0x008fe80000000000 */
.L_x_114:
[----:B------:R-:W-:Y:S05]  /*7670*/  BSYNC.RECONVERGENT B0 ;  /* 0x0000000000007941 */ /* 0x000fea0003800200 */
.L_x_113:
[----:B------:R-:W-:Y:S01]  /*7680*/  BAR.SYNC.DEFER_BLOCKING 0x1, 0x80 ;  /* 0x0042000000007b1d */ /* 0x000fe20000010000 */
[----:B------:R-:W-:Y:S01]  /*7690*/  ISETP.NE.AND P1, PT, R104, RZ, PT ;  /* 0x000000ff6800720c */ /* 0x000fe20003f25270 */
[----:B------:R-:W-:Y:S01]  /*76a0*/  UISETP.NE.AND UP0, UPT, UR53, URZ, UPT ;  /* 0x000000ff3500728c */ /* 0x000fe2000bf05270 */
[----:B------:R-:W-:Y:S11]  /*76b0*/  LEA R3, R47, UR49, 0x3 ;  /* 0x000000312f037c11 */ /* 0x000ff6000f8e18ff */
[----:B------:R-:W-:Y:S01]  /*76c0*/  @P1 SHF.L.U32 R4, R83, 0x1f, RZ ;  /* 0x0000001f53041819 */ /* 0x000fe200000006ff */
[----:B------:R-:W-:Y:S06]  /*76d0*/  BRA.U !UP0, `(.L_x_115) ;  /* 0x0000000108247547 */ /* 0x000fec000b800000 */
[----:B------:R-:W3:Y:S01]  /*76e0*/  S2R R0, SR_CgaCtaId ;  /* 0x0000000000007919 */ /* 0x000ee20000008800 */
[----:B------:R-:W-:Y:S01]  /*76f0*/  IMAD.U32 R2, RZ, RZ, UR50 ;  /* 0x00000032ff027e24 */ /* 0x000fe2000f8e00ff */
[----:B------:R-:W-:Y:S04]  /*7700*/  UIADD3 UR4, UPT, UPT, UR50, 0x1, URZ ;  /* 0x0000000132047890 */ /* 0x000fe8000fffe0ff */
[----:B------:R-:W-:Y:S01]  /*7710*/  @P1 LEA R2, R2, UR49, 0x3 ;  /* 0x0000003102021c11 */ /* 0x000fe2000f8e18ff */
[----:B------:R-:W-:Y:S04]  /*7720*/  UISETP.NE.AND UP0, UPT, UR4, 0x4, UPT ;  /* 0x000000040400788c */ /* 0x000fe8000bf05270 */
[----:B------:R-:W-:Y:S01]  /*7730*/  @P1 VIADD R5, R2, 0xa0 ;  /* 0x000000a002051836 */ /* 0x000fe20000000000 */
[----:B------:R-:W-:Y:S04]  /*7740*/  USEL UR50, UR4, URZ, UP0 ;  /* 0x000000ff04327287 */ /* 0x000fe80008000000 */
[----:B---3--:R-:W-:Y:S04]  /*7750*/  @P1 PRMT R0, R0, 0x654, R5 ;  /* 0x0000065400001816 */ /* 0x008fe80000000005 */
[----:B------:R3:W-:Y:S04]  /*7760*/  @P1 SYNCS.ARRIVE.TRANS64.RED.A1T0 RZ, [R0+URZ], RZ ;  /* 0x000000ff00ff19a7 */ /* 0x0007e800081004ff */
.L_x_115:
[----:B------:R-:W4:Y:S01]  /*7770*/  @P1 SYNCS.PHASECHK.TRANS64.TRYWAIT P0, [R3+URZ+0x80], R4 ;  /* 0x00008004030015a7 */ /* 0x000f2200080011ff */
[----:B------:R-:W-:Y:S01]  /*7780*/  BSSY B1, `(.L_x_116) ;  /* 0x0000016000017945 */ /* 0x000fe20003800000 */
[----:B----4-:R-:W-:Y:S03]  /*7790*/  @P1 SEL R46, RZ, 0x1, !P0 ;  /* 0x00000001ff2e1807 */ /* 0x010fe60004000000 */
[----:B------:R-:W-:Y:S05]  /*77a0*/  @!P1 BRA `(.L_x_117) ;  /* 0x00000000004c9947 */ /* 0x000fea0003800000 */
[----:B------:R-:W-:Y:S01]  /*77b0*/  ISETP.NE.AND P0, PT, R46, RZ, PT ;  /* 0x000000ff2e00720c */ /* 0x000fe20003f05270 */
[----:B------:R-:W-:Y:S01]  /*77c0*/  BSSY B0, `(.L_x_118) ;  /* 0x000000b000007945 */ /* 0x000fe20003800000 */
[----:B------:R-:W-:Y:S11]  /*77d0*/  ISETP.NE.AND P1, PT, R68, RZ, PT ;  /* 0x000000ff4400720c */ /* 0x000ff60003f25270 */
[----:B------:R-:W-:Y:S02]  /*77e0*/  @!UPT UIADD3 URZ, UPT, UPT, URZ, URZ, URZ ;  /* 0x000000fffffff290 */ /* 0x000fe4000fffe0ff */
[C---:B------:R-:W-:Y:S01]  /*77f0*/  @P1 IMAD R6, R47.reuse, 0x2000, R84 ;  /* 0x000020002f061824 */ /* 0x040fe200078e0254 */
[C---:B------:R-:W-:Y:S01]  /*7800*/  @P1 LEA R4, R47.reuse, R98, 0xd ;  /* 0x000000622f041211 */ /* 0x040fe200078e68ff */
[C---:B------:R-:W-:Y:S02]  /*7810*/  @P1 IMAD R5, R47.reuse, 0x2000, R100 ;  /* 0x000020002f051824 */ /* 0x040fe400078e0264 */
[----:B------:R-:W-:Y:S01]  /*7820*/  @P1 IMAD R2, R47, 0x2000, R106 ;  /* 0x000020002f021824 */ /* 0x000fe200078e026a */
[----:B------:R-:W-:Y:S06]  /*7830*/  @P0 BRA `(.L_x_119) ;  /* 0x00000000000c0947 */ /* 0x000fec0003800000 */
[----:B---3--:R-:W-:Y:S04]  /*7840*/  SHF.L.U32 R0, R83, 0x1f, RZ ;  /* 0x0000001f53007819 */ /* 0x008fe800000006ff */
[----:B------:R-:W3:Y:S02]  /*7850*/  SYNCS.PHASECHK.TRANS64.TRYWAIT P0, [R3+URZ+0x80], R0 ;  /* 0x00008000030075a7 */ /* 0x000ee400080011ff */
[----:B---3--:R-:W-:Y:S05]  /*7860*/  @!P0 BRA `(.L_x_120) ;  /* 0x0000003000c88947 */ /* 0x008fea0003800000 */
.L_x_119:
[----:B------:R-:W-:Y:S05]  /*7870*/  BSYNC B0 ;  /* 0x0000000000007941 */ /* 0x000fea0003800000 */
.L_x_118:
[----:B------:R-:W-:Y:S02]  /*7880*/  ISETP.NE.AND P0, PT, R68, RZ, PT ;  /* 0x000000ff4400720c */ /* 0x000fe40003f05270 */
[----:B------:R-:W-:Y:S11]  /*7890*/  IADD3 R47, PT, PT, R47, 0x1, RZ ;  /* 0x000000012f2f7810 */ /* 0x000ff60007ffe0ff */
[----:B------:R4:W1:Y:S04]  /*78a0*/  @P0 LDS.128 R48, [R6] ;  /* 0x0000000006300984 */ /* 0x0008680000000c00 */
[----:B------:R4:W1:Y:S04]  /*78b0*/  @P0 LDS.128 R56, [R5+0x10] ;  /* 0x0000100005380984 */ /* 0x0008680000000c00 */
[----:B------:R4:W1:Y:S04]  /*78c0*/  @P0 LDS.128 R64, [R4+0x20] ;  /* 0x0000200004400984 */ /* 0x0008680000000c00 */
[----:B------:R4:W1:Y:S02]  /*78d0*/  @P0 LDS.128 R72, [R2+0x30] ;  /* 0x0000300002480984 */ /* 0x0008640000000c00 */
.L_x_117:
[----:B------:R-:W-:Y:S05]  /*78e0*/  BSYNC B1 ;  /* 0x0000000000017941 */ /* 0x000fea0003800000 */
.L_x_116:
[----:B---3--:R-:W-:Y:S05]  /*78f0*/  VIADD R3, R39, 0x20 ;  /* 0x0000002027037836 */ /* 0x008fea0000000000 */
[----:B------:R-:W-:Y:S04]  /*7900*/  SHF.R.U32.HI R3, RZ, 0x15, R3 ;  /* 0x00000015ff037819 */ /* 0x000fe80000011603 */
[----:B------:R-:W-:Y:S11]  /*7910*/  LOP3.LUT P0, RZ, R3, 0x3, R88, 0x48, !PT ;  /* 0x0000000303ff7812 */ /* 0x000ff60007804858 */
[----:B------:R-:W-:Y:S02]  /*7920*/  @!UPT UIADD3 URZ, UPT, UPT, URZ, URZ, URZ ;  /* 0x000000fffffff290 */ /* 0x000fe4000fffe0ff */
[----:B------:R-:W-:Y:S05]  /*7930*/  @!P0 BRA `(.L_x_121) ;  /* 0x0000000000408947 */ /* 0x000fea0003800000 */
[----:B------:R-:W3:Y:S01]  /*7940*/  LDCU.64 UR8, c[0x4][0x70] ;  /* 0x01000e00ff0877ac */ /* 0x000ee20008000a00 */
[----:B------:R-:W-:Y:S01]  /*7950*/  MOV R3, 0x0 ;  /* 0x0000000000037802 */ /* 0x000fe20000000f00 */
[----:B------:R-:W-:Y:S02]  /*7960*/  HFMA2 R12, -RZ, RZ, 0, 5.9604644775390625e-08 ;  /* 0x00000001ff0c7431 */ /* 0x000fe400000001ff */
[----:B------:R-:W-:Y:S02]  /*7970*/  IMAD.MOV.U32 R8, RZ, RZ, 0x192 ;  /* 0x00000192ff087424 */ /* 0x000fe400078e00ff */
[----:B------:R-:W-:Y:S01]  /*7980*/  IMAD.MOV.U32 R13, RZ, RZ, RZ ;  /* 0x000000ffff0d7224 */ /* 0x000fe200078e00ff */
[----:B------:R-:W5:Y:S01]  /*7990*/  LDCU.64 UR6, c[0x4][0x78] ;  /* 0x01000f00ff0677ac */ /* 0x000f620008000a00 */
[----:B----4-:R-:W4:Y:S01]  /*79a0*/  LDC.64 R2, c[0x4][R3] ;  /* 0x0100000003027b82 */ /* 0x010f220000000a00 */
[----:B------:R-:W2:Y:S01]  /*79b0*/  LDCU.64 UR4, c[0x4][0x10] ;  /* 0x01000200ff0477ac */ /* 0x000ea20008000a00 */
[----:B---3--:R-:W-:Y:S01]  /*79c0*/  MOV R5, UR9 ;  /* 0x0000000900057c02 */ /* 0x008fe20008000f00 */
[----:B------:R-:W-:Y:S01]  /*79d0*/  IMAD.U32 R4, RZ, RZ, UR8 ;  /* 0x00000008ff047e24 */ /* 0x000fe2000f8e00ff */
[----:B-----5:R-:W-:Y:S01]  /*79e0*/  MOV R7, UR7 ;  /* 0x0000000700077c02 */ /* 0x020fe20008000f00 */
[----:B------:R-:W-:Y:S01]  /*79f0*/  IMAD.U32 R6, RZ, RZ, UR6 ;  /* 0x00000006ff067e24 */ /* 0x000fe2000f8e00ff */
[----:B--2---:R-:W-:Y:S01]  /*7a00*/  MOV R11, UR5 ;  /* 0x00000005000b7c02 */ /* 0x004fe20008000f00 */
[----:B------:R-:W-:Y:S02]  /*7a10*/  IMAD.U32 R10, RZ, RZ, UR4 ;  /* 0x00000004ff0a7e24 */ /* 0x000fe4000f8e00ff */
[----:B------:R-:W-:Y:S07]  /*7a20*/  LEPC R20, `(.L_x_121) ;  /* 0x000000001014794e */ /* 0x000fee0000000000 */
[----:B-1--4-:R-:W-:Y:S05]  /*7a30*/  CALL.ABS.NOINC R2 ;  /* 0x0000000002007343 */ /* 0x012fea0003c00000 */
.L_x_121:
[----:B------:R-:W-:Y:S05]  /*7a40*/  WARPSYNC.ALL ;  /* 0x0000000000007948 */ /* 0x000fea0003800000 */
[----:B------:R-:W-:Y:S01]  /*7a50*/  R2UR UR4, R39 ;  /* 0x00000000270472ca */ /* 0x000fe200000e0000 */
[--C-:B-1----:R-:W-:Y:S01]  /*7a60*/  HADD2.F32 R40, -RZ, R48.reuse.H0_H0 ;  /* 0x20000030ff287230 */ /* 0x102fe20000004100 */
[----:B------:R-:W1:Y:S01]  /*7a70*/  S2R R107, SR_CgaCtaId ;  /* 0x00000000006b7919 */ /* 0x000e620000008800 */
[----:B------:R-:W-:Y:S01]  /*7a80*/  HADD2.F32 R43, -RZ, R48.H1_H1 ;  /* 0x30000030ff2b7230 */ /* 0x000fe20000004100 */
[----:B------:R-:W-:Y:S01]  /*7a90*/  ISETP.NE.AND P6, PT, R104, RZ, PT ;  /* 0x000000ff6800720c */ /* 0x000fe20003fc5270 */
[----:B------:R-:W-:Y:S01]  /*7aa0*/  HADD2.F32 R42, -RZ, R49.H1_H1 ;  /* 0x30000031ff2a7230 */ /* 0x000fe20000004100 */
[----:B------:R-:W-:Y:S01]  /*7ab0*/  ISETP.NE.AND P0, PT, R86, RZ, PT ;  /* 0x000000ff5600720c */ /* 0x000fe20003f05270 */
[--C-:B------:R-:W-:Y:S01]  /*7ac0*/  HADD2.F32 R44, -RZ, R50.reuse.H1_H1 ;  /* 0x30000032ff2c7230 */ /* 0x100fe20000004100 */
[----:B------:R-:W-:Y:S01]  /*7ad0*/  MOV R69, UR50 ;  /* 0x0000003200457c02 */ /* 0x000fe20008000f00 */
[----:B------:R-:W-:Y:S01]  /*7ae0*/  HADD2.F32 R45, -RZ, R59.H0_H0 ;  /* 0x2000003bff2d7230 */ /* 0x000fe20000004100 */
[----:B------:R-:W-:Y:S01]  /*7af0*/  BSSY.RECONVERGENT B0, `(.L_x_122) ;  /* 0x0000089000007945 */ /* 0x000fe20003800200 */
[----:B------:R-:W-:Y:S02]  /*7b00*/  LEA R70, R47, UR49, 0x3 ;  /* 0x000000312f467c11 */ /* 0x000fe4000f8e18ff */
[----:B----4-:R-:W3:Y:S04]  /*7b10*/  LDTM.x32 R4, tmem[UR4+0x20] ;  /* 0x00002004000479ee */ /* 0x010ee800082c0000 */
[----:B------:R-:W-:Y:S04]  /*7b20*/  @P6 LEA R69, R69, UR49, 0x3 ;  /* 0x0000003145456c11 */ /* 0x000fe8000f8e18ff */
[----:B------:R-:W-:Y:S02]  /*7b30*/  @P6 IADD3 R112, PT, PT, R69, 0xa0, RZ ;  /* 0x000000a045706810 */ /* 0x000fe40007ffe0ff */
[----:B------:R-:W-:Y:S01]  /*7b40*/  @P6 SHF.L.U32 R69, R83, 0x1f, RZ ;  /* 0x0000001f53456819 */ /* 0x000fe200000006ff */
[C---:B---3--:R-:W-:Y:S01]  /*7b50*/  FMUL R0, R38.reuse, R4 ;  /* 0x0000000426007220 */ /* 0x048fe20000400000 */
[C---:B------:R-:W-:Y:S01]  /*7b60*/  FMUL R2, R38.reuse, R5 ;  /* 0x0000000526027220 */ /* 0x040fe20000400000 */
[C---:B------:R-:W-:Y:S01]  /*7b70*/  FMUL R3, R38.reuse, R6 ;  /* 0x0000000626037220 */ /* 0x040fe20000400000 */
[C---:B------:R-:W-:Y:S01]  /*7b80*/  FMUL R7, R38.reuse, R7 ;  /* 0x0000000726077220 */ /* 0x040fe20000400000 */
[C---:B------:R-:W-:Y:S01]  /*7b90*/  FFMA R0, R41.reuse, R40, R0 ;  /* 0x0000002829007223 */ /* 0x040fe20000000000 */
[----:B------:R-:W-:Y:S02]  /*7ba0*/  HADD2.F32 R40, -RZ, R49.H0_H0 ;  /* 0x20000031ff287230 */ /* 0x000fe40000004100 */
[C---:B------:R-:W-:Y:S01]  /*7bb0*/  FFMA R2, R41.reuse, R43, R2 ;  /* 0x0000002b29027223 */ /* 0x040fe20000000002 */
[C---:B------:R-:W-:Y:S01]  /*7bc0*/  FMUL R4, R38.reuse, R8 ;  /* 0x0000000826047220 */ /* 0x040fe20000400000 */
[--C-:B------:R-:W-:Y:S02]  /*7bd0*/  HADD2.F32 R43, -RZ, R51.reuse.H0_H0 ;  /* 0x20000033ff2b7230 */ /* 0x100fe40000004100 */
[----:B------:R-:W-:Y:S01]  /*7be0*/  FMUL R5, R38, R9 ;  /* 0x0000000926057220 */ /* 0x000fe20000400000 */
[C---:B------:R-:W-:Y:S01]  /*7bf0*/  FFMA R3, R41.reuse, R40, R3 ;  /* 0x0000002829037223 */ /* 0x040fe20000000003 */
[----:B------:R-:W-:Y:S01]  /*7c00*/  HADD2.F32 R40, -RZ, R50.H0_H0 ;  /* 0x20000032ff287230 */ /* 0x000fe20000004100 */
[----:B------:R-:W-:Y:S01]  /*7c10*/  F2FP.F16.F32.PACK_AB R52, R2, R0 ;  /* 0x000000000234723e */ /* 0x000fe200000000ff */
[C---:B------:R-:W-:Y:S01]  /*7c20*/  FFMA R7, R41.reuse, R42, R7 ;  /* 0x0000002a29077223 */ /* 0x040fe20000000007 */
[----:B------:R-:W-:Y:S02]  /*7c30*/  HADD2.F32 R42, -RZ, R51.H1_H1 ;  /* 0x30000033ff2a7230 */ /* 0x000fe40000004100 */
[C---:B------:R-:W-:Y:S01]  /*7c40*/  FMUL R6, R38.reuse, R10 ;  /* 0x0000000a26067220 */ /* 0x040fe20000400000 */
[C---:B------:R-:W-:Y:S01]  /*7c50*/  FFMA R4, R41.reuse, R40, R4 ;  /* 0x0000002829047223 */ /* 0x040fe20000000004 */
[----:B------:R-:W-:Y:S01]  /*7c60*/  FFMA R5, R41, R44, R5 ;  /* 0x0000002c29057223 */ /* 0x000fe20000000005 */
[----:B------:R-:W-:Y:S01]  /*7c70*/  F2FP.F16.F32.PACK_AB R53, R7, R3 ;  /* 0x000000030735723e */ /* 0x000fe200000000ff */
[----:B------:R-:W-:Y:S01]  /*7c80*/  FFMA R6, R41, R43, R6 ;  /* 0x0000002b29067223 */ /* 0x000fe20000000006 */
[C---:B------:R-:W-:Y:S01]  /*7c90*/  FMUL R11, R38.reuse, R11 ;  /* 0x0000000b260b7220 */ /* 0x040fe20000400000 */
[--C-:B------:R-:W-:Y:S01]  /*7ca0*/  HADD2.F32 R40, -RZ, R56.reuse.H0_H0 ;  /* 0x20000038ff287230 */ /* 0x100fe20000004100 */
        /* <DEDUP_REMOVED lines=12> */
[----:B------:R3:W-:Y:S01]  /*7d70*/  STS.128 [R84+0x2000], R52 ;  /* 0x0020003454007388 */ /* 0x0007e20000000c00 */
[----:B------:R-:W-:Y:S01]  /*7d80*/  F2FP.F16.F32.PACK_AB R60, R9, R8 ;  /* 0x00000008093c723e */ /* 0x000fe200000000ff */
[C---:B------:R-:W-:Y:S01]  /*7d90*/  FFMA R10, R41.reuse, R43, R10 ;  /* 0x0000002b290a7223 */ /* 0x040fe2000000000a */
[--C-:B------:R-:W-:Y:S02]  /*7da0*/  HADD2.F32 R43, -RZ, R58.reuse.H0_H0 ;  /* 0x2000003aff2b7230 */ /* 0x100fe40000004100 */
[----:B------:R-:W-:Y:S01]  /*7db0*/  FFMA R15, R41, R40, R15 ;  /* 0x00000028290f7223 */ /* 0x000fe2000000000f */
[C---:B------:R-:W-:Y:S01]  /*7dc0*/  FMUL R12, R38.reuse, R16 ;  /* 0x00000010260c7220 */ /* 0x040fe20000400000 */
[----:B------:R-:W-:Y:S02]  /*7dd0*/  HADD2.F32 R42, -RZ, R58.H1_H1 ;  /* 0x3000003aff2a7230 */ /* 0x000fe40000004100 */
[C---:B------:R-:W-:Y:S01]  /*7de0*/  FMUL R13, R38.reuse, R17 ;  /* 0x00000011260d7220 */ /* 0x040fe20000400000 */
[C---:B------:R-:W-:Y:S01]  /*7df0*/  FMUL R14, R38.reuse, R18 ;  /* 0x00000012260e7220 */ /* 0x040fe20000400000 */
[----:B------:R-:W-:Y:S01]  /*7e00*/  F2FP.F16.F32.PACK_AB R61, R15, R10 ;  /* 0x0000000a0f3d723e */ /* 0x000fe200000000ff */
[C---:B------:R-:W-:Y:S01]  /*7e10*/  FFMA R12, R41.reuse, R43, R12 ;  /* 0x0000002b290c7223 */ /* 0x040fe2000000000c */
[----:B------:R-:W-:Y:S02]  /*7e20*/  HADD2.F32 R40, -RZ, R59.H1_H1 ;  /* 0x3000003bff287230 */ /* 0x000fe40000004100 */
[C---:B------:R-:W-:Y:S01]  /*7e30*/  FFMA R13, R41.reuse, R42, R13 ;  /* 0x0000002a290d7223 */ /* 0x040fe2000000000d */
[C---:B------:R-:W-:Y:S01]  /*7e40*/  FMUL R19, R38.reuse, R19 ;  /* 0x0000001326137220 */ /* 0x040fe20000400000 */
[--C-:B------:R-:W-:Y:S02]  /*7e50*/  HADD2.F32 R43, -RZ, R64.reuse.H0_H0 ;  /* 0x20000040ff2b7230 */ /* 0x100fe40000004100 */
[C---:B------:R-:W-:Y:S01]  /*7e60*/  FMUL R16, R38.reuse, R20 ;  /* 0x0000001426107220 */ /* 0x040fe20000400000 */
[----:B------:R-:W-:Y:S02]  /*7e70*/  HADD2.F32 R42, -RZ, R64.H1_H1 ;  /* 0x30000040ff2a7230 */ /* 0x000fe40000004100 */
[C---:B------:R-:W-:Y:S01]  /*7e80*/  FMUL R17, R38.reuse, R21 ;  /* 0x0000001526117220 */ /* 0x040fe20000400000 */
[C---:B------:R-:W-:Y:S01]  /*7e90*/  FFMA R14, R41.reuse, R45, R14 ;  /* 0x0000002d290e7223 */ /* 0x040fe2000000000e */
[C---:B------:R-:W-:Y:S01]  /*7ea0*/  FFMA R19, R41.reuse, R40, R19 ;  /* 0x0000002829137223 */ /* 0x040fe20000000013 */
[--C-:B------:R-:W-:Y:S02]  /*7eb0*/  HADD2.F32 R45, -RZ, R65.reuse.H0_H0 ;  /* 0x20000041ff2d7230 */ /* 0x100fe40000004100 */
[C---:B------:R-:W-:Y:S01]  /*7ec0*/  FFMA R16, R41.reuse, R43, R16 ;  /* 0x0000002b29107223 */ /* 0x040fe20000000010 */
[C---:B------:R-:W-:Y:S01]  /*7ed0*/  FMUL R18, R38.reuse, R22 ;  /* 0x0000001626127220 */ /* 0x040fe20000400000 */
[----:B------:R-:W-:Y:S02]  /*7ee0*/  HADD2.F32 R40, -RZ, R65.H1_H1 ;  /* 0x30000041ff287230 */ /* 0x000fe40000004100 */
[C---:B------:R-:W-:Y:S01]  /*7ef0*/  FFMA R17, R41.reuse, R42, R17 ;  /* 0x0000002a29117223 */ /* 0x040fe20000000011 */
[C---:B------:R-:W-:Y:S01]  /*7f00*/  FMUL R23, R38.reuse, R23 ;  /* 0x0000001726177220 */ /* 0x040fe20000400000 */
[--C-:B------:R-:W-:Y:S02]  /*7f10*/  HADD2.F32 R42, -RZ, R66.reuse.H0_H0 ;  /* 0x20000042ff2a7230 */ /* 0x100fe40000004100 */
[C---:B------:R-:W-:Y:S01]  /*7f20*/  FMUL R20, R38.reuse, R24 ;  /* 0x0000001826147220 */ /* 0x040fe20000400000 */
[C---:B------:R-:W-:Y:S01]  /*7f30*/  FFMA R18, R41.reuse, R45, R18 ;  /* 0x0000002d29127223 */ /* 0x040fe20000000012 */
        /* <DEDUP_REMOVED lines=11> */
[----:B------:R-:W-:Y:S01]  /*7ff0*/  FFMA R27, R41, R42, R27 ;  /* 0x0000002a291b7223 */ /* 0x000fe2000000001b */
[C---:B------:R-:W-:Y:S01]  /*8000*/  FMUL R24, R38.reuse, R28 ;  /* 0x0000001c26187220 */ /* 0x040fe20000400000 */
[----:B------:R-:W-:Y:S02]  /*8010*/  HADD2.F32 R42, -RZ, R72.H1_H1 ;  /* 0x30000048ff2a7230 */ /* 0x000fe40000004100 */
[C---:B------:R-:W-:Y:S01]  /*8020*/  FMUL R25, R38.reuse, R29 ;  /* 0x0000001d26197220 */ /* 0x040fe20000400000 */
[--C-:B------:R-:W-:Y:S02]  /*8030*/  HADD2.F32 R43, -RZ, R73.reuse.H0_H0 ;  /* 0x20000049ff2b7230 */ /* 0x100fe40000004100 */
[C---:B------:R-:W-:Y:S01]  /*8040*/  FMUL R26, R38.reuse, R30 ;  /* 0x0000001e261a7220 */ /* 0x040fe20000400000 */
[----:B------:R-:W-:Y:S01]  /*8050*/  F2FP.F16.F32.PACK_AB R62, R13, R12 ;  /* 0x0000000c0d3e723e */ /* 0x000fe200000000ff */
[----:B------:R-:W-:Y:S01]  /*8060*/  FFMA R24, R41, R40, R24 ;  /* 0x0000002829187223 */ /* 0x000fe20000000018 */
[----:B------:R-:W-:Y:S01]  /*8070*/  F2FP.F16.F32.PACK_AB R63, R19, R14 ;  /* 0x0000000e133f723e */ /* 0x000fe200000000ff */
[C---:B------:R-:W-:Y:S01]  /*8080*/  FFMA R25, R41.reuse, R42, R25 ;  /* 0x0000002a29197223 */ /* 0x040fe20000000019 */
[C---:B------:R-:W-:Y:S01]  /*8090*/  FFMA R26, R41.reuse, R43, R26 ;  /* 0x0000002b291a7223 */ /* 0x040fe2000000001a */
[----:B------:R-:W-:Y:S02]  /*80a0*/  HADD2.F32 R40, -RZ, R73.H1_H1 ;  /* 0x30000049ff287230 */ /* 0x000fe40000004100 */
[C---:B------:R-:W-:Y:S01]  /*80b0*/  FMUL R31, R38.reuse, R31 ;  /* 0x0000001f261f7220 */ /* 0x040fe20000400000 */
[----:B------:R4:W-:Y:S01]  /*80c0*/  STS.128 [R100+0x2010], R60 ;  /* 0x0020103c64007388 */ /* 0x0009e20000000c00 */
[--C-:B------:R-:W-:Y:S02]  /*80d0*/  HADD2.F32 R43, -RZ, R74.reuse.H0_H0 ;  /* 0x2000004aff2b7230 */ /* 0x100fe40000004100 */
[C---:B------:R-:W-:Y:S01]  /*80e0*/  FMUL R28, R38.reuse, R32 ;  /* 0x00000020261c7220 */ /* 0x040fe20000400000 */
[----:B------:R-:W-:Y:S02]  /*80f0*/  HADD2.F32 R42, -RZ, R74.H1_H1 ;  /* 0x3000004aff2a7230 */ /* 0x000fe40000004100 */
[C---:B------:R-:W-:Y:S01]  /*8100*/  FMUL R29, R38.reuse, R33 ;  /* 0x00000021261d7220 */ /* 0x040fe20000400000 */
[--C-:B------:R-:W-:Y:S02]  /*8110*/  HADD2.F32 R45, -RZ, R75.reuse.H0_H0 ;  /* 0x2000004bff2d7230 */ /* 0x100fe40000004100 */
[C---:B------:R-:W-:Y:S01]  /*8120*/  FMUL R30, R38.reuse, R34 ;  /* 0x00000022261e7220 */ /* 0x040fe20000400000 */
[----:B------:R-:W-:Y:S02]  /*8130*/  HADD2.F32 R44, -RZ, R75.H1_H1 ;  /* 0x3000004bff2c7230 */ /* 0x000fe40000004100 */
[----:B------:R-:W-:Y:S01]  /*8140*/  FFMA R31, R41, R40, R31 ;  /* 0x00000028291f7223 */ /* 0x000fe2000000001f */
[----:B------:R-:W-:Y:S01]  /*8150*/  FMUL R35, R38, R35 ;  /* 0x0000002326237220 */ /* 0x000fe20000400000 */
[----:B---3--:R-:W-:Y:S01]  /*8160*/  F2FP.F16.F32.PACK_AB R52, R17, R16 ;  /* 0x000000101134723e */ /* 0x008fe200000000ff */
        /* <DEDUP_REMOVED lines=11> */
[----:B------:R-:W-:Y:S02]  /*8220*/  F2FP.F16.F32.PACK_AB R111, R35, R30 ;  /* 0x0000001e236f723e */ /* 0x000fe400000000ff */
[----:B-1----:R-:W-:Y:S03]  /*8230*/  @P6 PRMT R112, R107, 0x654, R112 ;  /* 0x000006546b706816 */ /* 0x002fe60000000070 */
[----:B------:R4:W-:Y:S01]  /*8240*/  STS.128 [R106+0x2030], R108 ;  /* 0x0020306c6a007388 */ /* 0x0009e20000000c00 */
[----:B------:R-:W-:Y:S01]  /*8250*/  @!PT LDS RZ, [RZ] ;  /* 0x00000000fffff984 */ /* 0x000fe20000000800 */
[----:B------:R-:W-:Y:S01]  /*8260*/  @!PT LDS RZ, [RZ] ;  /* 0x00000000fffff984 */ /* 0x000fe20000000800 */
[----:B------:R-:W-:Y:S01]  /*8270*/  @!PT LDS RZ, [RZ] ;  /* 0x00000000fffff984 */ /* 0x000fe20000000800 */
[----:B------:R-:W-:Y:S01]  /*8280*/  @!PT LDS RZ, [RZ] ;  /* 0x00000000fffff984 */ /* 0x000fe20000000800 */
[----:B------:R1:W-:Y:S07]  /*8290*/  MEMBAR.ALL.CTA ;  /* 0x0000000000007992 */ /* 0x0003ee0000008000 */
[----:B-1----:R-:W1:Y:S02]  /*82a0*/  FENCE.VIEW.ASYNC.S ;  /* 0x00000000000073c6 */ /* 0x002e640000000000 */
[----:B-1----:R-:W-:Y:S06]  /*82b0*/  BAR.SYNC.DEFER_BLOCKING 0x1, 0x80 ;  /* 0x0042000000007b1d */ /* 0x002fec0000010000 */
[----:B------:R-:W-:Y:S05]  /*82c0*/  @P0 BRA `(.L_x_123) ;  /* 0x00000000002c0947 */ /* 0x000fea0003800000 */
[----:B------:R-:W1:Y:S01]  /*82d0*/  LDCU.64 UR6, c[0x0][0x348] ;  /* 0x00006900ff0677ac */ /* 0x000e620008000a00 */
[----:B------:R-:W-:Y:S02]  /*82e0*/  R2UR UR10, R102 ;  /* 0x00000000660a72ca */ /* 0x000fe400000e0000 */
[----:B------:R-:W-:Y:S01]  /*82f0*/  R2UR UR11, R99 ;  /* 0x00000000630b72ca */ /* 0x000fe200000e0000 */
[----:B------:R-:W-:Y:S01]  /*8300*/  UIADD3 UR9, UPT, UPT, UR41, 0x20, URZ ;  /* 0x0000002029097890 */ /* 0x000fe2000fffe0ff */
[----:B------:R-:W-:Y:S01]  /*8310*/  R2UR UR12, R101 ;  /* 0x00000000650c72ca */ /* 0x000fe200000e0000 */
[----:B------:R-:W-:Y:S02]  /*8320*/  UIADD3 UR8, UPT, UPT, UR49, 0x2200, URZ ;  /* 0x0000220031087890 */ /* 0x000fe4000fffe0ff */
[----:B-1----:R-:W-:Y:S04]  /*8330*/  UIADD3 UR4, UP0, UPT, UR6, 0x680, URZ ;  /* 0x0000068006047890 */ /* 0x002fe8000ff1e0ff */
[----:B------:R-:W-:Y:S09]  /*8340*/  UIADD3.X UR5, UPT, UPT, URZ, UR7, URZ, UP0, !UPT ;  /* 0x00000007ff057290 */ /* 0x000ff200087fe4ff */
[----:B------:R1:W-:Y:S01]  /*8350*/  UTMASTG.4D.IM2COL [UR8], [UR4] ;  /* 0x00000008040073b5 */ /* 0x0003e20008058000 */
[----:B------:R0:W-:Y:S01]  /*8360*/  UTMACMDFLUSH ;  /* 0x00000000000079b7 */ /* 0x0001e20000000000 */
[----:B-1----:R-:W-:Y:S04]  /*8370*/  DEPBAR.LE SB0, 0x1 ;  /* 0x000080400000791a */ /* 0x002fe80000000000 */
.L_x_123:
[----:B------:R-:W-:Y:S05]  /*8380*/  BSYNC.RECONVERGENT B0 ;  /* 0x0000000000007941 */ /* 0x000fea0003800200 */
.L_x_122:
[----:B------:R-:W-:Y:S01]  /*8390*/  BAR.SYNC.DEFER_BLOCKING 0x1, 0x80 ;  /* 0x0042000000007b1d */ /* 0x000fe20000010000 */
[----:B------:R-:W-:Y:S04]  /*83a0*/  UIADD3 UR4, UPT, UPT, UR50, 0x1, URZ ;  /* 0x0000000132047890 */ /* 0x000fe8000fffe0ff */
[----:B------:R-:W-:Y:S04]  /*83b0*/  UISETP.NE.AND UP0, UPT, UR4, 0x4, UPT ;  /* 0x000000040400788c */ /* 0x000fe8000bf05270 */
[----:B------:R-:W-:Y:S01]  /*83c0*/  USEL UR40, UR4, URZ, UP0 ;  /* 0x000000ff04287287 */ /* 0x000fe20008000000 */
[----:B------:R1:W-:Y:S01]  /*83d0*/  @P6 SYNCS.ARRIVE.TRANS64.RED.A1T0 RZ, [R112+URZ], RZ ;  /* 0x000000ff70ff69a7 */ /* 0x0003e200081004ff */
[----:B------:R-:W-:Y:S01]  /*83e0*/  BSSY B1, `(.L_x_124) ;  /* 0x0000017000017945 */ /* 0x000fe20003800000 */
[----:B------:R-:W3:Y:S02]  /*83f0*/  @P6 SYNCS.PHASECHK.TRANS64.TRYWAIT P0, [R70+URZ+0x80], R69 ;  /* 0x00008045460065a7 */ /* 0x000ee400080011ff */
[----:B---3--:R-:W-:Y:S01]  /*8400*/  @P6 SEL R46, RZ, 0x1, !P0 ;  /* 0x00000001ff2e6807 */ /* 0x008fe20004000000 */
[----:B-1----:R-:W-:Y:S06]  /*8410*/  @!P6 BRA `(.L_x_125) ;  /* 0x00000000004ce947 */ /* 0x002fec0003800000 */
        /* <DEDUP_REMOVED lines=9> */
[----:B------:R-:W-:Y:S04]  /*84b0*/  SHF.L.U32 R5, R83, 0x1f, RZ ;  /* 0x0000001f53057819 */ /* 0x000fe800000006ff */
[----:B------:R-:W1:Y:S02]  /*84c0*/  SYNCS.PHASECHK.TRANS64.TRYWAIT P0, [R70+URZ+0x80], R5 ;  /* 0x00008005460075a7 */ /* 0x000e6400080011ff */
[----:B-1----:R-:W-:Y:S05]  /*84d0*/  @!P0 BRA `(.L_x_128) ;  /* 0x0000002400c08947 */ /* 0x002fea0003800000 */
.L_x_127:
[----:B------:R-:W-:Y:S05]  /*84e0*/  BSYNC B0 ;  /* 0x0000000000007941 */ /* 0x000fea0003800000 */
.L_x_126:
[----:B------:R-:W-:Y:S02]  /*84f0*/  ISETP.NE.AND P0, PT, R68, RZ, PT ;  /* 0x000000ff4400720c */ /* 0x000fe40003f05270 */
[----:B------:R-:W-:Y:S11]  /*8500*/  IADD3 R47, PT, PT, R47, 0x1, RZ ;  /* 0x000000012f2f7810 */ /* 0x000ff60007ffe0ff */
[----:B------:R3:W1:Y:S04]  /*8510*/  @P0 LDS.128 R48, [R4] ;  /* 0x0000000004300984 */ /* 0x0006680000000c00 */
[----:B------:R3:W1:Y:S04]  /*8520*/  @P0 LDS.128 R56, [R3+0x10] ;  /* 0x0000100003380984 */ /* 0x0006680000000c00 */
[----:B------:R3:W1:Y:S04]  /*8530*/  @P0 LDS.128 R64, [R2+0x20] ;  /* 0x0000200002400984 */ /* 0x0006680000000c00 */
[----:B------:R3:W1:Y:S02]  /*8540*/  @P0 LDS.128 R72, [R0+0x30] ;  /* 0x0000300000480984 */ /* 0x0006640000000c00 */
.L_x_125:
[----:B------:R-:W-:Y:S05]  /*8550*/  BSYNC B1 ;  /* 0x0000000000017941 */ /* 0x000fea0003800000 */
.L_x_124:
[----:B---3--:R-:W-:Y:S05]  /*8560*/  VIADD R3, R39, 0x40 ;  /* 0x0000004027037836 */ /* 0x008fea0000000000 */
[----:B------:R-:W-:Y:S04]  /*8570*/  SHF.R.U32.HI R3, RZ, 0x15, R3 ;  /* 0x00000015ff037819 */ /* 0x000fe80000011603 */
[----:B------:R-:W-:Y:S11]  /*8580*/  LOP3.LUT P0, RZ, R3, 0x3, R88, 0x48, !PT ;  /* 0x0000000303ff7812 */ /* 0x000ff60007804858 */
[----:B------:R-:W-:Y:S02]  /*8590*/  @!UPT UIADD3 URZ, UPT, UPT, URZ, URZ, URZ ;  /* 0x000000fffffff290 */ /* 0x000fe4000fffe0ff */
[----:B------:R-:W-:Y:S05]  /*85a0*/  @!P0 BRA `(.L_x_129) ;  /* 0x0000000000408947 */ /* 0x000fea0003800000 */
[----:B------:R-:W1:Y:S01]  /*85b0*/  LDCU.64 UR8, c[0x4][0x70] ;  /* 0x01000e00ff0877ac */ /* 0x000e620008000a00 */
[----:B------:R-:W-:Y:S01]  /*85c0*/  MOV R3, 0x0 ;  /* 0x0000000000037802 */ /* 0x000fe20000000f00 */
[----:B------:R-:W-:Y:S02]  /*85d0*/  HFMA2 R12, -RZ, RZ, 0, 5.9604644775390625e-08 ;  /* 0x00000001ff0c7431 */ /* 0x000fe400000001ff */
[----:B------:R-:W-:Y:S02]  /*85e0*/  IMAD.MOV.U32 R8, RZ, RZ, 0x192 ;  /* 0x00000192ff087424 */ /* 0x000fe400078e00ff */
[----:B------:R-:W-:Y:S01]  /*85f0*/  IMAD.MOV.U32 R13, RZ, RZ, RZ ;  /* 0x000000ffff0d7224 */ /* 0x000fe200078e00ff */
[----:B------:R-:W3:Y:S01]  /*8600*/  LDCU.64 UR6, c[0x4][0x78] ;  /* 0x01000f00ff0677ac */ /* 0x000ee20008000a00 */
[----:B------:R-:W2:Y:S01]  /*8610*/  LDC.64 R2, c[0x4][R3] ;  /* 0x0100000003027b82 */ /* 0x000ea20000000a00 */
[----:B------:R-:W5:Y:S01]  /*8620*/  LDCU.64 UR4, c[0x4][0x10] ;  /* 0x01000200ff0477ac */ /* 0x000f620008000a00 */
[----:B-1----:R-:W-:Y:S01]  /*8630*/  MOV R5, UR9 ;  /* 0x0000000900057c02 */ /* 0x002fe20008000f00 */
[----:B------:R-:W-:Y:S01]  /*8640*/  IMAD.U32 R4, RZ, RZ, UR8 ;  /* 0x00000008ff047e24 */ /* 0x000fe2000f8e00ff */
[----:B---3--:R-:W-:Y:S01]  /*8650*/  MOV R7, UR7 ;  /* 0x0000000700077c02 */ /* 0x008fe20008000f00 */
[----:B------:R-:W-:Y:S01]  /*8660*/  IMAD.U32 R6, RZ, RZ, UR6 ;  /* 0x00000006ff067e24 */ /* 0x000fe2000f8e00ff */
[----:B-----5:R-:W-:Y:S01]  /*8670*/  MOV R11, UR5 ;  /* 0x00000005000b7c02 */ /* 0x020fe20008000f00 */
[----:B------:R-:W-:Y:S02]  /*8680*/  IMAD.U32 R10, RZ, RZ, UR4 ;  /* 0x00000004ff0a7e24 */ /* 0x000fe4000f8e00ff */
[----:B------:R-:W-:Y:S07]  /*8690*/  LEPC R20, `(.L_x_129) ;  /* 0x000000001014794e */ /* 0x000fee0000000000 */
[----:B--2-4-:R-:W-:Y:S05]  /*86a0*/  CALL.ABS.NOINC R2 ;  /* 0x0000000002007343 */ /* 0x014fea0003c00000 */
.L_x_129:
[----:B------:R-:W-:Y:S05]  /*86b0*/  WARPSYNC.ALL ;  /* 0x0000000000007948 */ /* 0x000fea0003800000 */
[----:B------:R-:W-:Y:S01]  /*86c0*/  R2UR UR4, R39 ;  /* 0x00000000270472ca */ /* 0x000fe200000e0000 */
[--C-:B-1----:R-:W-:Y:S01]  /*86d0*/  HADD2.F32 R40, -RZ, R48.reuse.H0_H0 ;  /* 0x20000030ff287230 */ /* 0x102fe20000004100 */
[----:B------:R-:W-:Y:S01]  /*86e0*/  ISETP.NE.AND P6, PT, R104, RZ, PT ;  /* 0x000000ff6800720c */ /* 0x000fe20003fc5270 */
[----:B------:R-:W-:Y:S01]  /*86f0*/  HADD2.F32 R43, -RZ, R48.H1_H1 ;  /* 0x30000030ff2b7230 */ /* 0x000fe20000004100 */
[----:B------:R-:W-:Y:S01]  /*8700*/  ISETP.NE.AND P0, PT, R86, RZ, PT ;  /* 0x000000ff5600720c */ /* 0x000fe20003f05270 */
[----:B------:R-:W-:Y:S01]  /*8710*/  HADD2.F32 R42, -RZ, R49.H0_H0 ;  /* 0x20000031ff2a7230 */ /* 0x000fe20000004100 */
[----:B------:R-:W-:Y:S01]  /*8720*/  MOV R69, UR40 ;  /* 0x0000002800457c02 */ /* 0x000fe20008000f00 */
[--C-:B------:R-:W-:Y:S01]  /*8730*/  HADD2.F32 R45, -RZ, R51.reuse.H0_H0 ;  /* 0x20000033ff2d7230 */ /* 0x100fe20000004100 */
[----:B------:R-:W-:Y:S01]  /*8740*/  BSSY.RECONVERGENT B0, `(.L_x_130) ;  /* 0x000008a000007945 */ /* 0x000fe20003800200 */
[----:B------:R-:W-:Y:S04]  /*8750*/  HADD2.F32 R44, -RZ, R51.H1_H1 ;  /* 0x30000033ff2c7230 */ /* 0x000fe80000004100 */
[----:B------:R-:W1:Y:S02]  /*8760*/  LDTM.x32 R4, tmem[UR4+0x40] ;  /* 0x00004004000479ee */ /* 0x000e6400082c0000 */
[----:B------:R-:W-:Y:S02]  /*8770*/  @P6 LEA R69, R69, UR49, 0x3 ;  /* 0x0000003145456c11 */ /* 0x000fe4000f8e18ff */
[----:B------:R-:W-:Y:S02]  /*8780*/  @P6 SHF.L.U32 R112, R83, 0x1f, RZ ;  /* 0x0000001f53706819 */ /* 0x000fe400000006ff */
[----:B------:R-:W-:Y:S02]  /*8790*/  @P6 IADD3 R70, PT, PT, R69, 0xa0, RZ ;  /* 0x000000a045466810 */ /* 0x000fe40007ffe0ff */
[----:B------:R-:W-:Y:S02]  /*87a0*/  LEA R69, R47, UR49, 0x3 ;  /* 0x000000312f457c11 */ /* 0x000fe4000f8e18ff */
[----:B------:R-:W-:Y:S01]  /*87b0*/  @P6 PRMT R70, R107, 0x654, R70 ;  /* 0x000006546b466816 */ /* 0x000fe20000000046 */
[C---:B-1----:R-:W-:Y:S01]  /*87c0*/  FMUL R0, R38.reuse, R4 ;  /* 0x0000000426007220 */ /* 0x042fe20000400000 */
[C---:B------:R-:W-:Y:S01]  /*87d0*/  FMUL R2, R38.reuse, R5 ;  /* 0x0000000526027220 */ /* 0x040fe20000400000 */
[C---:B------:R-:W-:Y:S01]  /*87e0*/  FMUL R3, R38.reuse, R6 ;  /* 0x0000000626037220 */ /* 0x040fe20000400000 */
[C---:B------:R-:W-:Y:S01]  /*87f0*/  FMUL R7, R38.reuse, R7 ;  /* 0x0000000726077220 */ /* 0x040fe20000400000 */
[C---:B------:R-:W-:Y:S01]  /*8800*/  FFMA R0, R41.reuse, R40, R0 ;  /* 0x0000002829007223 */ /* 0x040fe20000000000 */
[----:B------:R-:W-:Y:S02]  /*8810*/  HADD2.F32 R40, -RZ, R49.H1_H1 ;  /* 0x30000031ff287230 */ /* 0x000fe40000004100 */
[C---:B------:R-:W-:Y:S01]  /*8820*/  FFMA R2, R41.reuse, R43, R2 ;  /* 0x0000002b29027223 */ /* 0x040fe20000000002 */
[C---:B------:R-:W-:Y:S01]  /*8830*/  FFMA R3, R41.reuse, R42, R3 ;  /* 0x0000002a29037223 */ /* 0x040fe20000000003 */
[--C-:B------:R-:W-:Y:S02]  /*8840*/  HADD2.F32 R43, -RZ, R50.reuse.H0_H0 ;  /* 0x20000032ff2b7230 */ /* 0x100fe40000004100 */
[----:B------:R-:W-:Y:S01]  /*8850*/  FMUL R4, R38, R8 ;  /* 0x0000000826047220 */ /* 0x000fe20000400000 */
[----:B------:R-:W-:Y:S01]  /*8860*/  HADD2.F32 R42, -RZ, R50.H1_H1 ;  /* 0x30000032ff2a7230 */ /* 0x000fe20000004100 */
[----:B----4-:R-:W-:Y:S01]  /*8870*/  F2FP.F16.F32.PACK_AB R60, R2, R0 ;  /* 0x00000000023c723e */ /* 0x010fe200000000ff */
[C---:B------:R-:W-:Y:S01]  /*8880*/  FFMA R7, R41.reuse, R40, R7 ;  /* 0x0000002829077223 */ /* 0x040fe20000000007 */
[----:B------:R-:W-:Y:S01]  /*8890*/  FFMA R4, R41, R43, R4 ;  /* 0x0000002b29047223 */ /* 0x000fe20000000004 */
[C---:B------:R-:W-:Y:S01]  /*88a0*/  FMUL R5, R38.reuse, R9 ;  /* 0x0000000926057220 */ /* 0x040fe20000400000 */
[C---:B------:R-:W-:Y:S01]  /*88b0*/  FMUL R6, R38.reuse, R10 ;  /* 0x0000000a26067220 */ /* 0x040fe20000400000 */
[C---:B------:R-:W-:Y:S01]  /*88c0*/  FMUL R11, R38.reuse, R11 ;  /* 0x0000000b260b7220 */ /* 0x040fe20000400000 */
[--C-:B------:R-:W-:Y:S01]  /*88d0*/  HADD2.F32 R40, -RZ, R56.reuse.H0_H0 ;  /* 0x20000038ff287230 */ /* 0x100fe20000004100 */
[----:B------:R-:W-:Y:S01]  /*88e0*/  F2FP.F16.F32.PACK_AB R61, R7, R3 ;  /* 0x00000003073d723e */ /* 0x000fe200000000ff */
[C---:B------:R-:W-:Y:S01]  /*88f0*/  FFMA R5, R41.reuse, R42, R5 ;  /* 0x0000002a29057223 */ /* 0x040fe20000000005 */
[C---:B------:R-:W-:Y:S01]  /*8900*/  FFMA R6, R41.reuse, R45, R6 ;  /* 0x0000002d29067223 */ /* 0x040fe20000000006 */
[----:B------:R-:W-:Y:S01]  /*8910*/  FFMA R11, R41, R44, R11 ;  /* 0x0000002c290b7223 */ /* 0x000fe2000000000b */
[C---:B------:R-:W-:Y:S01]  /*8920*/  FMUL R8, R38.reuse, R12 ;  /* 0x0000000c26087220 */ /* 0x040fe20000400000 */
[----:B------:R-:W-:Y:S01]  /*8930*/  HADD2.F32 R42, -RZ, R56.H1_H1 ;  /* 0x30000038ff2a7230 */ /* 0x000fe20000004100 */
[----:B------:R-:W-:Y:S01]  /*8940*/  F2FP.F16.F32.PACK_AB R62, R5, R4 ;  /* 0x00000004053e723e */ /* 0x000fe200000000ff */
[C---:B------:R-:W-:Y:S01]  /*8950*/  FMUL R9, R38.reuse, R13 ;  /* 0x0000000d26097220 */ /* 0x040fe20000400000 */
[----:B------:R-:W-:Y:S01]  /*8960*/  F2FP.F16.F32.PACK_AB R63, R11, R6 ;  /* 0x000000060b3f723e */ /* 0x000fe200000000ff */
[C---:B------:R-:W-:Y:S01]  /*8970*/  FFMA R8, R41.reuse, R40, R8 ;  /* 0x0000002829087223 */ /* 0x040fe20000000008 */
[--C-:B------:R-:W-:Y:S02]  /*8980*/  HADD2.F32 R43, -RZ, R57.reuse.H0_H0 ;  /* 0x20000039ff2b7230 */ /* 0x100fe40000004100 */
[----:B------:R-:W-:Y:S01]  /*8990*/  FFMA R9, R41, R42, R9 ;  /* 0x0000002a29097223 */ /* 0x000fe20000000009 */
[C---:B------:R-:W-:Y:S01]  /*89a0*/  FMUL R10, R38.reuse, R14 ;  /* 0x0000000e260a7220 */ /* 0x040fe20000400000 */
[----:B------:R1:W-:Y:S01]  /*89b0*/  STS.128 [R84+0x4000], R60 ;  /* 0x0040003c54007388 */ /* 0x0003e20000000c00 */
[----:B------:R-:W-:Y:S02]  /*89c0*/  HADD2.F32 R40, -RZ, R57.H1_H1 ;  /* 0x30000039ff287230 */ /* 0x000fe40000004100 */
[C---:B------:R-:W-:Y:S01]  /*89d0*/  FMUL R15, R38.reuse, R15 ;  /* 0x0000000f260f7220 */ /* 0x040fe20000400000 */
        /* <DEDUP_REMOVED lines=14> */
[C---:B------:R-:W-:Y:S01]  /*8ac0*/  FMUL R16, R38.reuse, R20 ;  /* 0x0000001426107220 */ /* 0x040fe20000400000 */
[C---:B------:R-:W-:Y:S01]  /*8ad0*/  FFMA R14, R41.reuse, R43, R14 ;  /* 0x0000002b290e7223 */ /* 0x040fe2000000000e */
[--C-:B------:R-:W-:Y:S02]  /*8ae0*/  HADD2.F32 R43, -RZ, R64.reuse.H0_H0 ;  /* 0x20000040ff2b7230 */ /* 0x100fe40000004100 */
        /* <DEDUP_REMOVED lines=22> */
[----:B------:R-:W-:Y:S01]  /*8c50*/  FFMA R27, R41, R42, R27 ;  /* 0x0000002a291b7223 */ /* 0x000fe2000000001b */
[--C-:B------:R-:W-:Y:S02]  /*8c60*/  HADD2.F32 R40, -RZ, R72.reuse.H0_H0 ;  /* 0x20000048ff287230 */ /* 0x100fe40000004100 */
        /* <DEDUP_REMOVED lines=22> */
[----:B-1----:R-:W-:Y:S01]  /*8dd0*/  F2FP.F16.F32.PACK_AB R60, R17, R16 ;  /* 0x00000010113c723e */ /* 0x002fe200000000ff */
        /* <DEDUP_REMOVED lines=32> */
.L_x_131:
[----:B------:R-:W-:Y:S05]  /*8fe0*/  BSYNC.RECONVERGENT B0 ;  /* 0x0000000000007941 */ /* 0x000fea0003800200 */
.L_x_130:
[----:B------:R-:W-:Y:S01]  /*8ff0*/  BAR.SYNC.DEFER_BLOCKING 0x1, 0x80 ;  /* 0x0042000000007b1d */ /* 0x000fe20000010000 */
[----:B------:R-:W-:Y:S04]  /*9000*/  UIADD3 UR4, UPT, UPT, UR40, 0x1, URZ ;  /* 0x0000000128047890 */ /* 0x000fe8000fffe0ff */
[----:B------:R-:W-:Y:S04]  /*9010*/  UISETP.NE.AND UP0, UPT, UR4, 0x4, UPT ;  /* 0x000000040400788c */ /* 0x000fe8000bf05270 */
[----:B------:R-:W-:Y:S01]  /*9020*/  USEL UR50, UR4, URZ, UP0 ;  /* 0x000000ff04327287 */ /* 0x000fe20008000000 */
[----:B------:R1:W-:Y:S01]  /*9030*/  @P6 SYNCS.ARRIVE.TRANS64.RED.A1T0 RZ, [R70+URZ], RZ ;  /* 0x000000ff46ff69a7 */ /* 0x0003e200081004ff */
[----:B------:R-:W-:Y:S01]  /*9040*/  BSSY B1, `(.L_x_132) ;  /* 0x0000017000017945 */ /* 0x000fe20003800000 */
[----:B------:R-:W4:Y:S02]  /*9050*/  @P6 SYNCS.PHASECHK.TRANS64.TRYWAIT P0, [R69+URZ+0x80], R112 ;  /* 0x00008070450065a7 */ /* 0x000f2400080011ff */
[----:B----4-:R-:W-:Y:S01]  /*9060*/  @P6 SEL R46, RZ, 0x1, !P0 ;  /* 0x00000001ff2e6807 */ /* 0x010fe20004000000 */
        /* <DEDUP_REMOVED lines=13> */
.L_x_135:
[----:B------:R-:W-:Y:S05]  /*9140*/  BSYNC B0 ;  /* 0x0000000000007941 */ /* 0x000fea0003800000 */
.L_x_134:
[----:B------:R-:W-:Y:S11]  /*9150*/  ISETP.NE.AND P0, PT, R68, RZ, PT ;  /* 0x000000ff4400720c */ /* 0x000ff60003f05270 */
[----:B------:R-:W-:Y:S02]  /*9160*/  @!UPT UIADD3 URZ, UPT, UPT, URZ, URZ, URZ ;  /* 0x000000fffffff290 */ /* 0x000fe4000fffe0ff */
[----:B------:R4:W1:Y:S04]  /*9170*/  @P0 LDS.128 R48, [R3] ;  /* 0x0000000003300984 */ /* 0x0008680000000c00 */
[----:B------:R4:W1:Y:S04]  /*9180*/  @P0 LDS.128 R56, [R2+0x10] ;  /* 0x0000100002380984 */ /* 0x0008680000000c00 */
[----:B------:R4:W1:Y:S04]  /*9190*/  @P0 LDS.128 R64, [R0+0x20] ;  /* 0x0000200000400984 */ /* 0x0008680000000c00 */
[----:B------:R4:W1:Y:S02]  /*91a0*/  @P0 LDS.128 R72, [R47+0x30] ;  /* 0x000030002f480984 */ /* 0x0008640000000c00 */
.L_x_133:
[----:B------:R-:W-:Y:S05]  /*91b0*/  BSYNC B1 ;  /* 0x0000000000017941 */ /* 0x000fea0003800000 */
.L_x_132:
[----:B----4-:R-:W-:Y:S05]  /*91c0*/  VIADD R3, R39, 0x60 ;  /* 0x0000006027037836 */ /* 0x010fea0000000000 */
[----:B------:R-:W-:Y:S04]  /*91d0*/  SHF.R.U32.HI R3, RZ, 0x15, R3 ;  /* 0x00000015ff037819 */ /* 0x000fe80000011603 */
[----:B------:R-:W-:Y:S11]  /*91e0*/  LOP3.LUT P0, RZ, R3, 0x3, R88, 0x48, !PT ;  /* 0x0000000303ff7812 */ /* 0x000ff60007804858 */
[----:B------:R-:W-:Y:S02]  /*91f0*/  @!UPT UIADD3 URZ, UPT, UPT, URZ, URZ, URZ ;  /* 0x000000fffffff290 */ /* 0x000fe4000fffe0ff */
[----:B------:R-:W-:Y:S05]  /*9200*/  @!P0 BRA `(.L_x_137) ;  /* 0x0000000000408947 */ /* 0x000fea0003800000 */
[----:B------:R-:W4:Y:S01]  /*9210*/  LDCU.64 UR8, c[0x4][0x70] ;  /* 0x01000e00ff0877ac */ /* 0x000f220008000a00 */
[----:B------:R-:W-:Y:S01]  /*9220*/  MOV R3, 0x0 ;  /* 0x0000000000037802 */ /* 0x000fe20000000f00 */
[----:B------:R-:W-:Y:S02]  /*9230*/  HFMA2 R12, -RZ, RZ, 0, 5.9604644775390625e-08 ;  /* 0x00000001ff0c7431 */ /* 0x000fe400000001ff */
[----:B------:R-:W-:Y:S02]  /*9240*/  IMAD.MOV.U32 R8, RZ, RZ, 0x192 ;  /* 0x00000192ff087424 */ /* 0x000fe400078e00ff */
[----:B------:R-:W-:Y:S01]  /*9250*/  IMAD.MOV.U32 R13, RZ, RZ, RZ ;  /* 0x000000ffff0d7224 */ /* 0x000fe200078e00ff */
[----:B------:R-:W5:Y:S01]  /*9260*/  LDCU.64 UR6, c[0x4][0x78] ;  /* 0x01000f00ff0677ac */ /* 0x000f620008000a00 */
[----:B------:R-:W2:Y:S01]  /*9270*/  LDC.64 R2, c[0x4][R3] ;  /* 0x0100000003027b82 */ /* 0x000ea20000000a00 */
[----:B------:R-:W3:Y:S01]  /*9280*/  LDCU.64 UR4, c[0x4][0x10] ;  /* 0x01000200ff0477ac */ /* 0x000ee20008000a00 */
[----:B----4-:R-:W-:Y:S01]  /*9290*/  MOV R5, UR9 ;  /* 0x0000000900057c02 */ /* 0x010fe20008000f00 */
[----:B-1----:R-:W-:Y:S01]  /*92a0*/  IMAD.U32 R4, RZ, RZ, UR8 ;  /* 0x00000008ff047e24 */ /* 0x002fe2000f8e00ff */
[----:B-----5:R-:W-:Y:S01]  /*92b0*/  MOV R7, UR7 ;  /* 0x0000000700077c02 */ /* 0x020fe20008000f00 */
[----:B------:R-:W-:Y:S01]  /*92c0*/  IMAD.U32 R6, RZ, RZ, UR6 ;  /* 0x00000006ff067e24 */ /* 0x000fe2000f8e00ff */
[----:B---3--:R-:W-:Y:S01]  /*92d0*/  MOV R11, UR5 ;  /* 0x00000005000b7c02 */ /* 0x008fe20008000f00 */
[----:B------:R-:W-:Y:S02]  /*92e0*/  IMAD.U32 R10, RZ, RZ, UR4 ;  /* 0x00000004ff0a7e24 */ /* 0x000fe4000f8e00ff */
[----:B------:R-:W-:Y:S07]  /*92f0*/  LEPC R20, `(.L_x_137) ;  /* 0x000000001014794e */ /* 0x000fee0000000000 */
[----:B--2---:R-:W-:Y:S05]  /*9300*/  CALL.ABS.NOINC R2 ;  /* 0x0000000002007343 */ /* 0x004fea0003c00000 */
.L_x_137:
[----:B------:R-:W-:Y:S01]  /*9310*/  ISETP.NE.AND P0, PT, R86, RZ, PT ;  /* 0x000000ff5600720c */ /* 0x000fe20003f05270 */
[----:B------:R-:W-:Y:S05]  /*9320*/  WARPSYNC.ALL ;  /* 0x0000000000007948 */ /* 0x000fea0003800000 */
[----:B------:R-:W-:Y:S01]  /*9330*/  R2UR UR4, R39 ;  /* 0x00000000270472ca */ /* 0x000fe200000e0000 */
[--C-:B-1----:R-:W-:Y:S01]  /*9340*/  HADD2.F32 R40, -RZ, R48.reuse.H0_H0 ;  /* 0x20000030ff287230 */ /* 0x102fe20000004100 */
[----:B------:R-:W-:Y:S01]  /*9350*/  IADD3 R105, PT, PT, R105, 0xf0, RZ ;  /* 0x000000f069697810 */ /* 0x000fe20007ffe0ff */
[----:B------:R-:W-:Y:S01]  /*9360*/  HADD2.F32 R42, -RZ, R48.H1_H1 ;  /* 0x30000030ff2a7230 */ /* 0x000fe20000004100 */
[----:B------:R-:W-:Y:S01]  /*9370*/  BSSY.RECONVERGENT B0, `(.L_x_138) ;  /* 0x000008a000007945 */ /* 0x000fe20003800200 */
[--C-:B------:R-:W-:Y:S01]  /*9380*/  HADD2.F32 R43, -RZ, R49.reuse.H0_H0 ;  /* 0x20000031ff2b7230 */ /* 0x100fe20000004100 */
[----:B------:R-:W-:Y:S01]  /*9390*/  LOP3.LUT R105, R105, 0xfefffff8, RZ, 0xc0, !PT ;  /* 0xfefffff869697812 */ /* 0x000fe200078ec0ff */
[----:B------:R-:W-:Y:S02]  /*93a0*/  HADD2.F32 R44, -RZ, R49.H1_H1 ;  /* 0x30000031ff2c7230 */ /* 0x000fe40000004100 */
[--C-:B------:R-:W-:Y:S02]  /*93b0*/  HADD2.F32 R45, -RZ, R50.reuse.H0_H0 ;  /* 0x20000032ff2d7230 */ /* 0x100fe40000004100 */
[----:B------:R-:W-:Y:S02]  /*93c0*/  HADD2.F32 R46, -RZ, R50.H1_H1 ;  /* 0x30000032ff2e7230 */ /* 0x000fe40000004100 */
[----:B------:R-:W1:Y:S01]  /*93d0*/  LDTM.x32 R4, tmem[UR4+0x60] ;  /* 0x00006004000479ee */ /* 0x000e6200082c0000 */
[----:B------:R-:W-:Y:S01]  /*93e0*/  NOP ;  /* 0x0000000000007918 */ /* 0x000fe20000000000 */
[----:B-1----:R1:W-:Y:S01]  /*93f0*/  SYNCS.ARRIVE.TRANS64.RED.A1T0 RZ, [R105+URZ], RZ ;  /* 0x000000ff69ff79a7 */ /* 0x0023e200081004ff */
[--C-:B------:R-:W-:Y:S02]  /*9400*/  HADD2.F32 R47, -RZ, R51.reuse.H0_H0 ;  /* 0x20000033ff2f7230 */ /* 0x100fe40000004100 */
[----:B------:R-:W-:Y:S02]  /*9410*/  HADD2.F32 R48, -RZ, R51.H1_H1 ;  /* 0x30000033ff307230 */ /* 0x000fe40000004100 */
[--C-:B------:R-:W-:Y:S02]  /*9420*/  HADD2.F32 R49, -RZ, R56.reuse.H0_H0 ;  /* 0x20000038ff317230 */ /* 0x100fe40000004100 */
[----:B------:R-:W-:Y:S02]  /*9430*/  HADD2.F32 R51, -RZ, R56.H1_H1 ;  /* 0x30000038ff337230 */ /* 0x000fe40000004100 */
[--C-:B------:R-:W-:Y:S02]  /*9440*/  HADD2.F32 R50, -RZ, R57.reuse.H0_H0 ;  /* 0x20000039ff327230 */ /* 0x100fe40000004100 */
[----:B---3--:R-:W-:Y:S02]  /*9450*/  HADD2.F32 R52, -RZ, R57.H1_H1 ;  /* 0x30000039ff347230 */ /* 0x008fe40000004100 */
[--C-:B------:R-:W-:Y:S02]  /*9460*/  HADD2.F32 R53, -RZ, R58.reuse.H0_H0 ;  /* 0x2000003aff357230 */ /* 0x100fe40000004100 */
[----:B------:R-:W-:Y:S02]  /*9470*/  HADD2.F32 R54, -RZ, R58.H1_H1 ;  /* 0x3000003aff367230 */ /* 0x000fe40000004100 */
[--C-:B------:R-:W-:Y:S02]  /*9480*/  HADD2.F32 R55, -RZ, R59.reuse.H0_H0 ;  /* 0x2000003bff377230 */ /* 0x100fe40000004100 */
[----:B------:R-:W-:Y:S02]  /*9490*/  HADD2.F32 R56, -RZ, R59.H1_H1 ;  /* 0x3000003bff387230 */ /* 0x000fe40000004100 */
[--C-:B------:R-:W-:Y:S02]  /*94a0*/  HADD2.F32 R57, -RZ, R64.reuse.H0_H0 ;  /* 0x20000040ff397230 */ /* 0x100fe40000004100 */
[C---:B------:R-:W-:Y:S01]  /*94b0*/  FMUL R4, R38.reuse, R4 ;  /* 0x0000000426047220 */ /* 0x040fe20000400000 */
[C---:B------:R-:W-:Y:S01]  /*94c0*/  FMUL R5, R38.reuse, R5 ;  /* 0x0000000526057220 */ /* 0x040fe20000400000 */
[C---:B------:R-:W-:Y:S01]  /*94d0*/  FMUL R6, R38.reuse, R6 ;  /* 0x0000000626067220 */ /* 0x040fe20000400000 */
[C---:B------:R-:W-:Y:S01]  /*94e0*/  FMUL R7, R38.reuse, R7 ;  /* 0x0000000726077220 */ /* 0x040fe20000400000 */
[C---:B------:R-:W-:Y:S01]  /*94f0*/  FFMA R4, R41.reuse, R40, R4 ;  /* 0x0000002829047223 */ /* 0x040fe20000000004 */
[C---:B------:R-:W-:Y:S01]  /*9500*/  FFMA R5, R41.reuse, R42, R5 ;  /* 0x0000002a29057223 */ /* 0x040fe20000000005 */
[C---:B------:R-:W-:Y:S01]  /*9510*/  FFMA R6, R41.reuse, R43, R6 ;  /* 0x0000002b29067223 */ /* 0x040fe20000000006 */
[----:B------:R-:W-:Y:S01]  /*9520*/  FFMA R7, R41, R44, R7 ;  /* 0x0000002c29077223 */ /* 0x000fe20000000007 */
[C---:B------:R-:W-:Y:S01]  /*9530*/  FMUL R8, R38.reuse, R8 ;  /* 0x0000000826087220 */ /* 0x040fe20000400000 */
[C---:B------:R-:W-:Y:S01]  /*9540*/  FMUL R9, R38.reuse, R9 ;  /* 0x0000000926097220 */ /* 0x040fe20000400000 */
[----:B------:R-:W-:Y:S01]  /*9550*/  F2FP.F16.F32.PACK_AB R108, R5, R4 ;  /* 0x00000004056c723e */ /* 0x000fe200000000ff */
[C---:B------:R-:W-:Y:S01]  /*9560*/  FMUL R10, R38.reuse, R10 ;  /* 0x0000000a260a7220 */ /* 0x040fe20000400000 */
[----:B------:R-:W-:Y:S01]  /*9570*/  F2FP.F16.F32.PACK_AB R109, R7, R6 ;  /* 0x00000006076d723e */ /* 0x000fe200000000ff */
[C---:B------:R-:W-:Y:S01]  /*9580*/  FFMA R8, R41.reuse, R45, R8 ;  /* 0x0000002d29087223 */ /* 0x040fe20000000008 */
[C---:B------:R-:W-:Y:S01]  /*9590*/  FFMA R9, R41.reuse, R46, R9 ;  /* 0x0000002e29097223 */ /* 0x040fe20000000009 */
[----:B------:R-:W-:Y:S01]  /*95a0*/  FFMA R10, R41, R47, R10 ;  /* 0x0000002f290a7223 */ /* 0x000fe2000000000a */
[C---:B------:R-:W-:Y:S01]  /*95b0*/  FMUL R11, R38.reuse, R11 ;  /* 0x0000000b260b7220 */ /* 0x040fe20000400000 */
[C---:B------:R-:W-:Y:S01]  /*95c0*/  FMUL R0, R38.reuse, R12 ;  /* 0x0000000c26007220 */ /* 0x040fe20000400000 */
[C---:B------:R-:W-:Y:S01]  /*95d0*/  FMUL R2, R38.reuse, R13 ;  /* 0x0000000d26027220 */ /* 0x040fe20000400000 */
[----:B------:R-:W-:Y:S01]  /*95e0*/  F2FP.F16.F32.PACK_AB R110, R9, R8 ;  /* 0x00000008096e723e */ /* 0x000fe200000000ff */
[C---:B------:R-:W-:Y:S01]  /*95f0*/  FFMA R11, R41.reuse, R48, R11 ;  /* 0x00000030290b7223 */ /* 0x040fe2000000000b */
[C---:B------:R-:W-:Y:S01]  /*9600*/  FFMA R0, R41.reuse, R49, R0 ;  /* 0x0000003129007223 */ /* 0x040fe20000000000 */
[C---:B------:R-:W-:Y:S01]  /*9610*/  FFMA R2, R41.reuse, R51, R2 ;  /* 0x0000003329027223 */ /* 0x040fe20000000002 */
[C---:B------:R-:W-:Y:S01]  /*9620*/  FMUL R3, R38.reuse, R14 ;  /* 0x0000000e26037220 */ /* 0x040fe20000400000 */
[C---:B------:R-:W-:Y:S01]  /*9630*/  FMUL R15, R38.reuse, R15 ;  /* 0x0000000f260f7220 */ /* 0x040fe20000400000 */
[C---:B------:R-:W-:Y:S01]  /*9640*/  FMUL R12, R38.reuse, R16 ;  /* 0x00000010260c7220 */ /* 0x040fe20000400000 */
[C---:B------:R-:W-:Y:S01]  /*9650*/  FMUL R13, R38.reuse, R17 ;  /* 0x00000011260d7220 */ /* 0x040fe20000400000 */
[C---:B------:R-:W-:Y:S01]  /*9660*/  FFMA R3, R41.reuse, R50, R3 ;  /* 0x0000003229037223 */ /* 0x040fe20000000003 */
[C---:B------:R-:W-:Y:S01]  /*9670*/  FMUL R14, R38.reuse, R18 ;  /* 0x00000012260e7220 */ /* 0x040fe20000400000 */
[----:B------:R-:W-:Y:S01]  /*9680*/  FFMA R15, R41, R52, R15 ;  /* 0x00000034290f7223 */ /* 0x000fe2000000000f */
[C---:B------:R-:W-:Y:S01]  /*9690*/  FMUL R19, R38.reuse, R19 ;  /* 0x0000001326137220 */ /* 0x040fe20000400000 */
[----:B------:R-:W-:Y:S01]  /*96a0*/  F2FP.F16.F32.PACK_AB R111, R11, R10 ;  /* 0x0000000a0b6f723e */ /* 0x000fe200000000ff */
[C---:B------:R-:W-:Y:S01]  /*96b0*/  FFMA R12, R41.reuse, R53, R12 ;  /* 0x00000035290c7223 */ /* 0x040fe2000000000c */
[----:B------:R-:W-:Y:S02]  /*96c0*/  HADD2.F32 R58, -RZ, R64.H1_H1 ;  /* 0x30000040ff3a7230 */ /* 0x000fe40000004100 */
[C---:B------:R-:W-:Y:S01]  /*96d0*/  FMUL R16, R38.reuse, R20 ;  /* 0x0000001426107220 */ /* 0x040fe20000400000 */
[C---:B------:R-:W-:Y:S01]  /*96e0*/  FFMA R13, R41.reuse, R54, R13 ;  /* 0x00000036290d7223 */ /* 0x040fe2000000000d */
[----:B------:R1:W-:Y:S01]  /*96f0*/  STS.128 [R84+0x6000], R108 ;  /* 0x0060006c54007388 */ /* 0x0003e20000000c00 */
[--C-:B------:R-:W-:Y:S02]  /*9700*/  HADD2.F32 R59, -RZ, R65.reuse.H0_H0 ;  /* 0x20000041ff3b7230 */ /* 0x100fe40000004100 */
[C---:B------:R-:W-:Y:S01]  /*9710*/  FMUL R17, R38.reuse, R21 ;  /* 0x0000001526117220 */ /* 0x040fe20000400000 */
[C---:B------:R-:W-:Y:S01]  /*9720*/  FFMA R14, R41.reuse, R55, R14 ;  /* 0x00000037290e7223 */ /* 0x040fe2000000000e */
[----:B------:R-:W-:Y:S02]  /*9730*/  HADD2.F32 R60, -RZ, R65.H1_H1 ;  /* 0x30000041ff3c7230 */ /* 0x000fe40000004100 */
[C---:B------:R-:W-:Y:S01]  /*9740*/  FMUL R18, R38.reuse, R22 ;  /* 0x0000001626127220 */ /* 0x040fe20000400000 */
[C---:B------:R-:W-:Y:S01]  /*9750*/  FFMA R19, R41.reuse, R56, R19 ;  /* 0x0000003829137223 */ /* 0x040fe20000000013 */
        /* <DEDUP_REMOVED lines=13> */
[----:B------:R-:W-:Y:S01]  /*9830*/  FMUL R27, R38, R27 ;  /* 0x0000001b261b7220 */ /* 0x000fe20000400000 */
[----:B------:R-:W-:Y:S01]  /*9840*/  F2FP.F16.F32.PACK_AB R112, R2, R0 ;  /* 0x000000000270723e */ /* 0x000fe200000000ff */
[----:B------:R-:W-:Y:S01]  /*9850*/  FFMA R20, R41, R61, R20 ;  /* 0x0000003d29147223 */ /* 0x000fe20000000014 */
[----:B------:R-:W-:Y:S01]  /*9860*/  F2FP.F16.F32.PACK_AB R113, R15, R3 ;  /* 0x000000030f71723e */ /* 0x000fe200000000ff */
[----:B------:R-:W-:Y:S01]  /*9870*/  HADD2.F32 R66, -RZ, R72.H1_H1 ;  /* 0x30000048ff427230 */ /* 0x000fe20000004100 */
[----:B------:R-:W-:Y:S01]  /*9880*/  F2FP.F16.F32.PACK_AB R114, R13, R12 ;  /* 0x0000000c0d72723e */ /* 0x000fe200000000ff */
[C---:B------:R-:W-:Y:S01]  /*9890*/  FMUL R24, R38.reuse, R28 ;  /* 0x0000001c26187220 */ /* 0x040fe20000400000 */
[----:B------:R-:W-:Y:S01]  /*98a0*/  F2FP.F16.F32.PACK_AB R115, R19, R14 ;  /* 0x0000000e1373723e */ /* 0x000fe200000000ff */
[C---:B------:R-:W-:Y:S01]  /*98b0*/  FFMA R21, R41.reuse, R62, R21 ;  /* 0x0000003e29157223 */ /* 0x040fe20000000015 */
[--C-:B------:R-:W-:Y:S02]  /*98c0*/  HADD2.F32 R67, -RZ, R73.reuse.H0_H0 ;  /* 0x20000049ff437230 */ /* 0x100fe40000004100 */
[C---:B------:R-:W-:Y:S01]  /*98d0*/  FMUL R25, R38.reuse, R29 ;  /* 0x0000001d26197220 */ /* 0x040fe20000400000 */
[C---:B------:R-:W-:Y:S01]  /*98e0*/  FFMA R22, R41.reuse, R63, R22 ;  /* 0x0000003f29167223 */ /* 0x040fe20000000016 */
[----:B------:R1:W-:Y:S01]  /*98f0*/  STS.128 [R100+0x6010], R112 ;  /* 0x0060107064007388 */ /* 0x0003e20000000c00 */
        /* <DEDUP_REMOVED lines=42> */
[----:B------:R-:W-:Y:S01]  /*9ba0*/  R2UR UR12, R101 ;  /* 0x00000000650c72ca */ /* 0x000fe200000e0000 */
[----:B------:R-:W-:Y:S02]  /*9bb0*/  UIADD3 UR8, UPT, UPT, UR49, 0x6200, URZ ;  /* 0x0000620031087890 */ /* 0x000fe4000fffe0ff */
[----:B---3--:R-:W-:Y:S04]  /*9bc0*/  UIADD3 UR4, UP0, UPT, UR6, 0x680, URZ ;  /* 0x0000068006047890 */ /* 0x008fe8000ff1e0ff */
[----:B------:R-:W-:Y:S09]  /*9bd0*/  UIADD3.X UR5, UPT, UPT, URZ, UR7, URZ, UP0, !UPT ;  /* 0x00000007ff057290 */ /* 0x000ff200087fe4ff */
[----:B------:R3:W-:Y:S01]  /*9be0*/  UTMASTG.4D.IM2COL [UR8], [UR4] ;  /* 0x00000008040073b5 */ /* 0x0007e20008058000 */
[----:B------:R0:W-:Y:S01]  /*9bf0*/  UTMACMDFLUSH ;  /* 0x00000000000079b7 */ /* 0x0001e20000000000 */
[----:B---3--:R-:W-:Y:S04]  /*9c00*/  DEPBAR.LE SB0, 0x1 ;  /* 0x000080400000791a */ /* 0x008fe80000000000 */
.L_x_139:
[----:B------:R-:W-:Y:S05]  /*9c10*/  BSYNC.RECONVERGENT B0 ;  /* 0x0000000000007941 */ /* 0x000fea0003800200 */
.L_x_138:
[----:B------:R-:W-:Y:S01]  /*9c20*/  BAR.SYNC.DEFER_BLOCKING 0x1, 0x80 ;  /* 0x0042000000007b1d */ /* 0x000fe20000010000 */
[----:B------:R-:W-:Y:S01]  /*9c30*/  UISETP.NE.AND UP0, UPT, UR53, -0x4, UPT ;  /* 0xfffffffc3500788c */ /* 0x000fe2000bf05270 */
[----:B------:R-:W-:Y:S08]  /*9c40*/  IADD3 R0, PT, PT, R36, 0x1, RZ ;  /* 0x0000000124007810 */ /* 0x000ff00007ffe0ff */
[----:B------:R-:W-:Y:S05]  /*9c50*/  BRA.U !UP0, `(.L_x_140) ;  /* 0x0000000108247547 */ /* 0x000fea000b800000 */
[----:B------:R-:W-:Y:S01]  /*9c60*/  ISETP.NE.AND P0, PT, R104, RZ, PT ;  /* 0x000000ff6800720c */ /* 0x000fe20003f05270 */
[----:B------:R-:W-:Y:S01]  /*9c70*/  IMAD.U32 R2, RZ, RZ, UR50 ;  /* 0x00000032ff027e24 */ /* 0x000fe2000f8e00ff */
[----:B------:R-:W-:Y:S04]  /*9c80*/  UIADD3 UR4, UPT, UPT, UR50, 0x1, URZ ;  /* 0x0000000132047890 */ /* 0x000fe8000fffe0ff */
[----:B------:R-:W-:Y:S04]  /*9c90*/  UISETP.NE.AND UP0, UPT, UR4, 0x4, UPT ;  /* 0x000000040400788c */ /* 0x000fe8000bf05270 */
[----:B------:R-:W-:Y:S03]  /*9ca0*/  USEL UR50, UR4, URZ, UP0 ;  /* 0x000000ff04327287 */ /* 0x000fe60008000000 */
[----:B------:R-:W-:Y:S05]  /*9cb0*/  @P0 LEA R2, R2, UR49, 0x3 ;  /* 0x0000003102020c11 */ /* 0x000fea000f8e18ff */
[----:B------:R-:W-:Y:S05]  /*9cc0*/  @P0 VIADD R2, R2, 0xa0 ;  /* 0x000000a002020836 */ /* 0x000fea0000000000 */
[----:B------:R-:W-:Y:S04]  /*9cd0*/  @P0 PRMT R2, R107, 0x654, R2 ;  /* 0x000006546b020816 */ /* 0x000fe80000000002 */
[----:B------:R3:W-:Y:S03]  /*9ce0*/  @P0 SYNCS.ARRIVE.TRANS64.RED.A1T0 RZ, [R2+URZ], RZ ;  /* 0x000000ff02ff09a7 */ /* 0x0007e600081004ff */
.L_x_140:
[----:B------:R-:W-:Y:S01]  /*9cf0*/  R2UR UR5, R95 ;  /* 0x000000005f0572ca */ /* 0x000fe200000e0000 */
[----:B------:R-:W-:Y:S01]  /*9d00*/  UISETP.NE.AND UP0, UPT, UR62, URZ, UPT ;  /* 0x000000ff3e00728c */ /* 0x000fe2000bf05270 */
[----:B------:R-:W-:Y:S01]  /*9d10*/  R2UR UR4, R96 ;  /* 0x00000000600472ca */ /* 0x000fe200000e0000 */
[----:B------:R-:W-:Y:S01]  /*9d20*/  UIADD3 UR53, UPT, UPT, UR53, 0x4, URZ ;  /* 0x0000000435357890 */ /* 0x000fe2000fffe0ff */
[C---:B------:R-:W-:Y:S01]  /*9d30*/  ISETP.NE.AND P0, PT, R0.reuse, 0x2, PT ;  /* 0x000000020000780c */ /* 0x040fe20003f05270 */
[----:B------:R-:W-:Y:S01]  /*9d40*/  UMOV UR52, UR63 ;  /* 0x0000003f00347c82 */ /* 0x000fe20008000000 */
[----:B------:R-:W-:Y:S02]  /*9d50*/  LOP3.LUT R81, R81, 0x1, RZ, 0x3c, !PT ;  /* 0x0000000151517812 */ /* 0x000fe400078e3cff */
[----:B------:R-:W-:Y:S02]  /*9d60*/  SEL R3, RZ, 0x1, P0 ;  /* 0x00000001ff037807 */ /* 0x000fe40000000000 */
[----:B------:R-:W-:Y:S02]  /*9d70*/  SEL R36, R0, RZ, P0 ;  /* 0x000000ff00247207 */ /* 0x000fe40000000000 */
[----:B------:R-:W-:Y:S01]  /*9d80*/  LOP3.LUT R82, R82, R3, RZ, 0x3c, !PT ;  /* 0x0000000352527212 */ /* 0x000fe200078e3cff */
[----:B------:R-:W-:Y:S02]  /*9d90*/  UIADD3 UR21, UPT, UPT, UR36, UR5, URZ ;  /* 0x0000000524157290 */ /* 0x000fe4000fffe0ff */
[----:B------:R-:W-:Y:S01]  /*9da0*/  UIADD3 UR51, UPT, UPT, UR37, UR4, URZ ;  /* 0x0000000425337290 */ /* 0x000fe2000fffe0ff */
[----:B------:R-:W-:Y:S11]  /*9db0*/  BRA.U UP0, `(.L_x_141) ;  /* 0xffffffbd00887547 */ /* 0x000ff6000b83ffff */
[----:B------:R-:W-:-:S13]  /*9dc0*/  R2UR UR4, R97 ;  /* 0x00000000610472ca */ /* 0x000fda00000e0000 */
[----:B------:R-:W-:-:S09]  /*9dd0*/  UISETP.NE.AND UP0, UPT, UR4, URZ, UPT ;  /* 0x000000ff0400728c */ /* 0x000fd2000bf05270 */
[----:B------:R-:W-:Y:S05]  /*9de0*/  BRA.U !UP0, `(.L_x_142) ;  /* 0x0000000108487547 */ /* 0x000fea000b800000 */
[----:B------:R-:W4:Y:S02]  /*9df0*/  LDCU.64 UR4, c[0x0][0x890] ;  /* 0x00011200ff0477ac */ /* 0x000f240008000a00 */
[----:B----4-:R-:W-:-:S04]  /*9e00*/  UISETP.NE.U32.AND UP0, UPT, UR4, URZ, UPT ;  /* 0x000000ff0400728c */ /* 0x010fc8000bf05070 */
[----:B------:R-:W-:-:S09]  /*9e10*/  UISETP.NE.AND.EX UP0, UPT, UR5, URZ, UPT, UP0 ;  /* 0x000000ff0500728c */ /* 0x000fd2000bf05300 */
[----:B------:R-:W-:Y:S05]  /*9e20*/  BRA.U UP0, `(.L_x_143) ;  /* 0x00000001000c7547 */ /* 0x000fea000b800000 */
[----:B------:R-:W-:-:S13]  /*9e30*/  FSETP.NEU.AND P0, PT, R41, RZ, PT ;  /* 0x000000ff2900720b */ /* 0x000fda0003f0d000 */
[----:B------:R-:W-:Y:S05]  /*9e40*/  @!P0 EXIT ;  /* 0x000000000000894d */ /* 0x000fea0003800000 */
[----:B------:R-:W-:Y:S05]  /*9e50*/  BRA `(.L_x_142) ;  /* 0x00000000002c7947 */ /* 0x000fea0003800000 */
.L_x_143:
[----:B------:R-:W-:Y:S01]  /*9e60*/  ISETP.NE.AND P0, PT, R103, RZ, PT ;  /* 0x000000ff6700720c */ /* 0x000fe20003f05270 */
[----:B------:R-:W-:-:S12]  /*9e70*/  BSSY.RECONVERGENT B0, `(.L_x_142) ;  /* 0x0000009000007945 */ /* 0x000fd80003800200 */
[----:B------:R-:W-:Y:S05]  /*9e80*/  @P0 BRA `(.L_x_144) ;  /* 0x0000000000140947 */ /* 0x000fea0003800000 */
[----:B------:R-:W4:Y:S02]  /*9e90*/  LDCU.64 UR4, c[0x0][0x888] ;  /* 0x00011100ff0477ac */ /* 0x000f240008000a00 */
[----:B----4-:R-:W-:-:S04]  /*9ea0*/  ISETP.NE.U32.AND P0, PT, RZ, UR4, PT ;  /* 0x00000004ff007c0c */ /* 0x010fc8000bf05070 */
[----:B------:R-:W-:-:S13]  /*9eb0*/  ISETP.NE.AND.EX P0, PT, RZ, UR5, PT, P0 ;  /* 0x00000005ff007c0c */ /* 0x000fda000bf05300 */
[----:B------:R-:W-:Y:S05]  /*9ec0*/  @!P0 EXIT ;  /* 0x000000000000894d */ /* 0x000fea0003800000 */
[----:B------:R-:W-:Y:S05]  /*9ed0*/  BRA `(.L_x_145) ;  /* 0x0000000000087947 */ /* 0x000fea0003800000 */
.L_x_144:
[----:B------:R-:W-:-:S13]  /*9ee0*/  FSETP.NEU.AND P0, PT, R41, RZ, PT ;  /* 0x000000ff2900720b */ /* 0x000fda0003f0d000 */
[----:B------:R-:W-:Y:S05]  /*9ef0*/  @!P0 EXIT ;  /* 0x000000000000894d */ /* 0x000fea0003800000 */
.L_x_145:
[----:B------:R-:W-:Y:S05]  /*9f00*/  BSYNC.RECONVERGENT B0 ;  /* 0x0000000000007941 */ /* 0x000fea0003800200 */
.L_x_142:
[----:B------:R-:W4:Y:S01]  /*9f10*/  S2UR UR5, SR_CgaCtaId ;  /* 0x00000000000579c3 */ /* 0x000f220000008800 */
[----:B------:R-:W-:Y:S01]  /*9f20*/  ULEA UR4, UR50, UR49, 0x3 ;  /* 0x0000003132047291 */ /* 0x000fe2000f8e18ff */
[----:B------:R-:W-:-:S04]  /*9f30*/  DEPBAR.LE SB0, 0x0 ;  /* 0x000080000000791a */ /* 0x000fc80000000000 */
[----:B------:R-:W-:-:S04]  /*9f40*/  UIADD3 UR4, UPT, UPT, UR4, 0xa0, URZ ;  /* 0x000000a004047890 */ /* 0x000fc8000fffe0ff */
[----:B----4-:R-:W-:-:S09]  /*9f50*/  UPRMT UR4, UR5, 0x654, UR4 ;  /* 0x0000065405047896 */ /* 0x010fd20008000004 */
[----:B------:R-:W-:Y:S01]  /*9f60*/  SYNCS.ARRIVE.TRANS64.RED.A1T0 RZ, [UR4], RZ ;  /* 0x000000ffffff79a7 */ /* 0x000fe20008100404 */
[----:B------:R-:W-:Y:S05]  /*9f70*/  EXIT ;  /* 0x000000000000794d */ /* 0x000fea0003800000 */
.L_x_24:
[----:B------:R-:W-:Y:S07]  /*9f80*/  MOV R0, UR17 ;  /* 0x0000001100007c02 */ /* 0x000fee0008000f00 */
.L_x_146:
[----:B-1----:R1:W2:Y:S02]  /*9f90*/  SYNCS.PHASECHK.TRANS64.TRYWAIT P0, [R0+URZ+0x40], R5 ;  /* 0x00004005000075a7 */ /* 0x0022a400080011ff */
[----:B--2---:R-:W-:Y:S05]  /*9fa0*/  @!P0 NANOSLEEP.SYNCS 0x989680 ;  /* 0x009896800000895d */ /* 0x004fea0003900000 */
[----:B------:R-:W2:Y:S02]  /*9fb0*/  @!P0 SYNCS.PHASECHK.TRANS64 P0, [R0+URZ+0x40], R5 ;  /* 0x00004005000085a7 */ /* 0x000ea400080010ff */
[----:B--2---:R-:W-:Y:S05]  /*9fc0*/  @!P0 BRA `(.L_x_146) ;  /* 0xfffffffc00f08947 */ /* 0x004fea000383ffff */
[----:B------:R-:W-:Y:S05]  /*9fd0*/  BRA `(.L_x_23) ;  /* 0xffffff7800e87947 */ /* 0x000fea000383ffff */
.L_x_31:
[----:B------:R-:W-:Y:S07]  /*9fe0*/  MOV R0, UR17 ;  /* 0x0000001100007c02 */ /* 0x000fee0008000f00 */
.L_x_147:
[----:B-1----:R1:W2:Y:S02]  /*9ff0*/  SYNCS.PHASECHK.TRANS64.TRYWAIT P0, [R0+URZ+0x40], R5 ;  /* 0x00004005000075a7 */ /* 0x0022a400080011ff */
[----:B--2---:R-:W-:Y:S05]  /*a000*/  @!P0 NANOSLEEP.SYNCS 0x989680 ;  /* 0x009896800000895d */ /* 0x004fea0003900000 */
[----:B------:R-:W2:Y:S02]  /*a010*/  @!P0 SYNCS.PHASECHK.TRANS64 P0, [R0+URZ+0x40], R5 ;  /* 0x00004005000085a7 */ /* 0x000ea400080010ff */
[----:B--2---:R-:W-:Y:S05]  /*a020*/  @!P0 BRA `(.L_x_147) ;  /* 0xfffffffc00f08947 */ /* 0x004fea000383ffff */
[----:B------:R-:W-:Y:S05]  /*a030*/  BRA `(.L_x_30) ;  /* 0xffffff8000447947 */ /* 0x000fea000383ffff */
.L_x_36:
[----:B------:R-:W-:-:S07]  /*a040*/  MOV R0, UR25 ;  /* 0x0000001900007c02 */ /* 0x000fce0008000f00 */
.L_x_148:
[----:B-1----:R1:W2:Y:S02]  /*a050*/  SYNCS.PHASECHK.TRANS64.TRYWAIT P0, [R0+URZ+0xd0], R3 ;  /* 0x0000d003000075a7 */ /* 0x0022a400080011ff */
[----:B--2---:R-:W-:Y:S05]  /*a060*/  @!P0 NANOSLEEP.SYNCS 0x989680 ;  /* 0x009896800000895d */ /* 0x004fea0003900000 */
[----:B------:R-:W2:Y:S02]  /*a070*/  @!P0 SYNCS.PHASECHK.TRANS64 P0, [R0+URZ+0xd0], R3 ;  /* 0x0000d003000085a7 */ /* 0x000ea400080010ff */
[----:B--2---:R-:W-:Y:S05]  /*a080*/  @!P0 BRA `(.L_x_148) ;  /* 0xfffffffc00f08947 */ /* 0x004fea000383ffff */
[----:B------:R-:W-:Y:S05]  /*a090*/  BRA `(.L_x_149) ;  /* 0xffffff8400107947 */ /* 0x000fea000383ffff */
.L_x_40:
[----:B------:R-:W-:-:S07]  /*a0a0*/  MOV R0, UR4 ;  /* 0x0000000400007c02 */ /* 0x000fce0008000f00 */
.L_x_150:
[----:B-1----:R1:W2:Y:S02]  /*a0b0*/  SYNCS.PHASECHK.TRANS64.TRYWAIT P0, [R0+URZ], R3 ;  /* 0x00000003000075a7 */ /* 0x0022a400080011ff */
[----:B--2---:R-:W-:Y:S05]  /*a0c0*/  @!P0 NANOSLEEP.SYNCS 0x989680 ;  /* 0x009896800000895d */ /* 0x004fea0003900000 */
[----:B------:R-:W2:Y:S02]  /*a0d0*/  @!P0 SYNCS.PHASECHK.TRANS64 P0, [R0+URZ], R3 ;  /* 0x00000003000085a7 */ /* 0x000ea400080010ff */
[----:B--2---:R-:W-:Y:S05]  /*a0e0*/  @!P0 BRA `(.L_x_150) ;  /* 0xfffffffc00f08947 */ /* 0x004fea000383ffff */
[----:B------:R-:W-:Y:S05]  /*a0f0*/  BRA `(.L_x_151) ;  /* 0xffffff8800a87947 */ /* 0x000fea000383ffff */
.L_x_41:
[----:B------:R-:W-:-:S07]  /*a100*/  MOV R0, UR5 ;  /* 0x0000000500007c02 */ /* 0x000fce0008000f00 */
.L_x_152:
[----:B-1----:R1:W2:Y:S02]  /*a110*/  SYNCS.PHASECHK.TRANS64.TRYWAIT P0, [R0+URZ], R3 ;  /* 0x00000003000075a7 */ /* 0x0022a400080011ff */
[----:B--2---:R-:W-:Y:S05]  /*a120*/  @!P0 NANOSLEEP.SYNCS 0x989680 ;  /* 0x009896800000895d */ /* 0x004fea0003900000 */
[----:B------:R-:W2:Y:S02]  /*a130*/  @!P0 SYNCS.PHASECHK.TRANS64 P0, [R0+URZ], R3 ;  /* 0x00000003000085a7 */ /* 0x000ea400080010ff */
[----:B--2---:R-:W-:Y:S05]  /*a140*/  @!P0 BRA `(.L_x_152) ;  /* 0xfffffffc00f08947 */ /* 0x004fea000383ffff */
[----:B------:R-:W-:Y:S05]  /*a150*/  BRA `(.L_x_153) ;  /* 0xffffff8800b87947 */ /* 0x000fea000383ffff */
.L_x_42:
[----:B------:R-:W-:-:S07]  /*a160*/  MOV R0, UR5 ;  /* 0x0000000500007c02 */ /* 0x000fce0008000f00 */
.L_x_154:
[----:B-1----:R1:W2:Y:S02]  /*a170*/  SYNCS.PHASECHK.TRANS64.TRYWAIT P0, [R0+URZ], R3 ;  /* 0x00000003000075a7 */ /* 0x0022a400080011ff */
[----:B--2---:R-:W-:Y:S05]  /*a180*/  @!P0 NANOSLEEP.SYNCS 0x989680 ;  /* 0x009896800000895d */ /* 0x004fea0003900000 */
[----:B------:R-:W2:Y:S02]  /*a190*/  @!P0 SYNCS.PHASECHK.TRANS64 P0, [R0+URZ], R3 ;  /* 0x00000003000085a7 */ /* 0x000ea400080010ff */
[----:B--2---:R-:W-:Y:S05]  /*a1a0*/  @!P0 BRA `(.L_x_154) ;  /* 0xfffffffc00f08947 */ /* 0x004fea000383ffff */
[----:B------:R-:W-:Y:S05]  /*a1b0*/  BRA `(.L_x_155) ;  /* 0xffffff8800c87947 */ /* 0x000fea000383ffff */
.L_x_43:
[----:B------:R-:W-:-:S07]  /*a1c0*/  MOV R0, UR5 ;  /* 0x0000000500007c02 */ /* 0x000fce0008000f00 */
.L_x_156:
[----:B-1----:R1:W2:Y:S02]  /*a1d0*/  SYNCS.PHASECHK.TRANS64.TRYWAIT P0, [R0+URZ], R3 ;  /* 0x00000003000075a7 */ /* 0x0022a400080011ff */
[----:B--2---:R-:W-:Y:S05]  /*a1e0*/  @!P0 NANOSLEEP.SYNCS 0x989680 ;  /* 0x009896800000895d */ /* 0x004fea0003900000 */
[----:B------:R-:W2:Y:S02]  /*a1f0*/  @!P0 SYNCS.PHASECHK.TRANS64 P0, [R0+URZ], R3 ;  /* 0x00000003000085a7 */ /* 0x000ea400080010ff */
[----:B--2---:R-:W-:Y:S05]  /*a200*/  @!P0 BRA `(.L_x_156) ;  /* 0xfffffffc00f08947 */ /* 0x004fea000383ffff */
[----:B------:R-:W-:Y:S05]  /*a210*/  BRA `(.L_x_157) ;  /* 0xffffff8800d87947 */ /* 0x000fea000383ffff */
.L_x_44:
[----:B------:R-:W-:-:S07]  /*a220*/  MOV R0, UR5 ;  /* 0x0000000500007c02 */ /* 0x000fce0008000f00 */
.L_x_158:
[----:B-1----:R1:W2:Y:S02]  /*a230*/  SYNCS.PHASECHK.TRANS64.TRYWAIT P0, [R0+URZ], R3 ;  /* 0x00000003000075a7 */ /* 0x0022a400080011ff */
[----:B--2---:R-:W-:Y:S05]  /*a240*/  @!P0 NANOSLEEP.SYNCS 0x989680 ;  /* 0x009896800000895d */ /* 0x004fea0003900000 */
[----:B------:R-:W2:Y:S02]  /*a250*/  @!P0 SYNCS.PHASECHK.TRANS64 P0, [R0+URZ], R3 ;  /* 0x00000003000085a7 */ /* 0x000ea400080010ff */
[----:B--2---:R-:W-:Y:S05]  /*a260*/  @!P0 BRA `(.L_x_158) ;  /* 0xfffffffc00f08947 */ /* 0x004fea000383ffff */
[----:B------:R-:W-:Y:S05]  /*a270*/  BRA `(.L_x_159) ;  /* 0xffffff8800e87947 */ /* 0x000fea000383ffff */
.L_x_45:
[----:B------:R-:W-:-:S07]  /*a280*/  MOV R0, UR5 ;  /* 0x0000000500007c02 */ /* 0x000fce0008000f00 */
.L_x_160:
[----:B-1----:R1:W2:Y:S02]  /*a290*/  SYNCS.PHASECHK.TRANS64.TRYWAIT P0, [R0+URZ], R3 ;  /* 0x00000003000075a7 */ /* 0x0022a400080011ff */
[----:B--2---:R-:W-:Y:S05]  /*a2a0*/  @!P0 NANOSLEEP.SYNCS 0x989680 ;  /* 0x009896800000895d */ /* 0x004fea0003900000 */
[----:B------:R-:W2:Y:S02]  /*a2b0*/  @!P0 SYNCS.PHASECHK.TRANS64 P0, [R0+URZ], R3 ;  /* 0x00000003000085a7 */ /* 0x000ea400080010ff */
[----:B--2---:R-:W-:Y:S05]  /*a2c0*/  @!P0 BRA `(.L_x_160) ;  /* 0xfffffffc00f08947 */ /* 0x004fea000383ffff */
[----:B------:R-:W-:Y:S05]  /*a2d0*/  BRA `(.L_x_161) ;  /* 0xffffff8800f87947 */ /* 0x000fea000383ffff */
.L_x_46:
[----:B------:R-:W-:-:S07]  /*a2e0*/  MOV R0, UR5 ;  /* 0x0000000500007c02 */ /* 0x000fce0008000f00 */
.L_x_162:
[----:B-1----:R1:W2:Y:S02]  /*a2f0*/  SYNCS.PHASECHK.TRANS64.TRYWAIT P0, [R0+URZ], R3 ;  /* 0x00000003000075a7 */ /* 0x0022a400080011ff */
[----:B--2---:R-:W-:Y:S05]  /*a300*/  @!P0 NANOSLEEP.SYNCS 0x989680 ;  /* 0x009896800000895d */ /* 0x004fea0003900000 */
[----:B------:R-:W2:Y:S02]  /*a310*/  @!P0 SYNCS.PHASECHK.TRANS64 P0, [R0+URZ], R3 ;  /* 0x00000003000085a7 */ /* 0x000ea400080010ff */
[----:B--2---:R-:W-:Y:S05]  /*a320*/  @!P0 BRA `(.L_x_162) ;  /* 0xfffffffc00f08947 */ /* 0x004fea000383ffff */
[----:B------:R-:W-:Y:S05]  /*a330*/  BRA `(.L_x_163) ;  /* 0xffffff8c00087947 */ /* 0x000fea000383ffff */
.L_x_49:
[----:B------:R-:W-:-:S07]  /*a340*/  MOV R4, UR4 ;  /* 0x0000000400047c02 */ /* 0x000fce0008000f00 */
.L_x_164:
[----:B--2---:R2:W3:Y:S02]  /*a350*/  SYNCS.PHASECHK.TRANS64.TRYWAIT P1, [R4+URZ+0xd8], R7 ;  /* 0x0000d807040075a7 */ /* 0x0044e400080211ff */
[----:B---3--:R-:W-:Y:S05]  /*a360*/  @!P1 NANOSLEEP.SYNCS 0x989680 ;  /* 0x009896800000995d */ /* 0x008fea0003900000 */
[----:B------:R-:W3:Y:S02]  /*a370*/  @!P1 SYNCS.PHASECHK.TRANS64 P1, [R4+URZ+0xd8], R7 ;  /* 0x0000d807040095a7 */ /* 0x000ee400080210ff */
[----:B---3--:R-:W-:Y:S05]  /*a380*/  @!P1 BRA `(.L_x_164) ;  /* 0xfffffffc00f09947 */ /* 0x008fea000383ffff */
[----:B------:R-:W-:Y:S05]  /*a390*/  BRA `(.L_x_165) ;  /* 0xffffff8c00787947 */ /* 0x000fea000383ffff */
.L_x_50:
[----:B--2---:R-:W-:-:S07]  /*a3a0*/  MOV R4, UR4 ;  /* 0x0000000400047c02 */ /* 0x004fce0008000f00 */
.L_x_166:
[----:B--2---:R2:W3:Y:S02]  /*a3b0*/  SYNCS.PHASECHK.TRANS64.TRYWAIT P1, [R4+URZ+0xd0], R5 ;  /* 0x0000d005040075a7 */ /* 0x0044e400080211ff */
[----:B---3--:R-:W-:Y:S05]  /*a3c0*/  @!P1 NANOSLEEP.SYNCS 0x989680 ;  /* 0x009896800000995d */ /* 0x008fea0003900000 */
[----:B------:R-:W3:Y:S02]  /*a3d0*/  @!P1 SYNCS.PHASECHK.TRANS64 P1, [R4+URZ+0xd0], R5 ;  /* 0x0000d005040095a7 */ /* 0x000ee400080210ff */
[----:B---3--:R-:W-:Y:S05]  /*a3e0*/  @!P1 BRA `(.L_x_166) ;  /* 0xfffffffc00f09947 */ /* 0x008fea000383ffff */
[----:B------:R-:W-:Y:S05]  /*a3f0*/  BRA `(.L_x_167) ;  /* 0xffffff8c00807947 */ /* 0x000fea000383ffff */
.L_x_60:
[----:B--2---:R-:W-:-:S04]  /*a400*/  MOV R5, UR5 ;  /* 0x0000000500057c02 */ /* 0x004fc80008000f00 */
[----:B------:R2:W3:Y:S03]  /*a410*/  SYNCS.PHASECHK.TRANS64.TRYWAIT P0, [R5+URZ+0x8], R6 ;  /* 0x00000806050075a7 */ /* 0x0004e600080011ff */
[----:B---3--:R-:W-:Y:S05]  /*a420*/  @!P0 NANOSLEEP.SYNCS 0x989680 ;  /* 0x009896800000895d */ /* 0x008fea0003900000 */
[----:B------:R-:W3:Y:S02]  /*a430*/  @!P0 SYNCS.PHASECHK.TRANS64 P0, [R5+URZ+0x8], R6 ;  /* 0x00000806050085a7 */ /* 0x000ee400080010ff */
[----:B---3--:R-:W-:Y:S05]  /*a440*/  @!P0 BRA `(.L_x_60) ;  /* 0xfffffffc00ec8947 */ /* 0x008fea000383ffff */
[----:B------:R-:W-:Y:S05]  /*a450*/  BRA `(.L_x_59) ;  /* 0xffffff90004c7947 */ /* 0x000fea000383ffff */
.L_x_62:
[----:B------:R-:W-:Y:S01]  /*a460*/  BSSY B0, `(.L_x_168) ;  /* 0x0000006000007945 */ /* 0x000fe20003800000 */
[----:B------:R-:W-:-:S07]  /*a470*/  MOV R15, 0xffffffff ;  /* 0xffffffff000f7802 */ /* 0x000fce0000000f00 */
[----:B-12--5:R-:W-:Y:S05]  /*a480*/  WARPSYNC.COLLECTIVE R15, `(.L_x_169) ;  /* 0x000000000f0c7348 */ /* 0x026fea0003c00000 */
[----:B------:R-:W-:Y:S02]  /*a490*/  ELECT P6, UR79, PT ;  /* 0x00000000004f782f */ /* 0x000fe400038c0000 */
[----:B------:R-:W-:Y:S01]  /*a4a0*/  MOV R14, UR79 ;  /* 0x0000004f000e7c02 */ /* 0x000fe20008000f00 */
[----:B-12--5:R-:W-:Y:S10]  /*a4b0*/  ENDCOLLECTIVE ;  /* 0x000000000000791b */ /* 0x026ff40003800000 */
.L_x_169:
[----:B------:R-:W-:Y:S05]  /*a4c0*/  BSYNC B0 ;  /* 0x0000000000007941 */ /* 0x000fea0003800000 */
.L_x_168:
[----:B------:R-:W-:Y:S05]  /*a4d0*/  BRA `(.L_x_170) ;  /* 0xffffff90007c7947 */ /* 0x000fea000383ffff */
.L_x_64:
[----:B--2---:R-:W-:-:S04]  /*a4e0*/  MOV R3, UR5 ;  /* 0x0000000500037c02 */ /* 0x004fc80008000f00 */
[----:B------:R2:W3:Y:S03]  /*a4f0*/  SYNCS.PHASECHK.TRANS64.TRYWAIT P0, [R3+URZ+0x8], R4 ;  /* 0x00000804030075a7 */ /* 0x0004e600080011ff */
[----:B---3--:R-:W-:Y:S05]  /*a500*/  @!P0 NANOSLEEP.SYNCS 0x989680 ;  /* 0x009896800000895d */ /* 0x008fea0003900000 */
[----:B------:R-:W3:Y:S02]  /*a510*/  @!P0 SYNCS.PHASECHK.TRANS64 P0, [R3+URZ+0x8], R4 ;  /* 0x00000804030085a7 */ /* 0x000ee400080010ff */
[----:B---3--:R-:W-:Y:S05]  /*a520*/  @!P0 BRA `(.L_x_64) ;  /* 0xfffffffc00ec8947 */ /* 0x008fea000383ffff */
[----:B------:R-:W-:Y:S05]  /*a530*/  BRA `(.L_x_63) ;  /* 0xffffff9000807947 */ /* 0x000fea000383ffff */
.L_x_65:
[----:B------:R-:W-:-:S07]  /*a540*/  MOV R4, UR20 ;  /* 0x0000001400047c02 */ /* 0x000fce0008000f00 */
.L_x_171:
[----:B-1----:R1:W2:Y:S02]  /*a550*/  SYNCS.PHASECHK.TRANS64.TRYWAIT P0, [R4+URZ+0xd0], R5 ;  /* 0x0000d005040075a7 */ /* 0x0022a400080011ff */
[----:B--2---:R-:W-:Y:S05]  /*a560*/  @!P0 NANOSLEEP.SYNCS 0x989680 ;  /* 0x009896800000895d */ /* 0x004fea0003900000 */
[----:B------:R-:W2:Y:S02]  /*a570*/  @!P0 SYNCS.PHASECHK.TRANS64 P0, [R4+URZ+0xd0], R5 ;  /* 0x0000d005040085a7 */ /* 0x000ea400080010ff */
[----:B--2---:R-:W-:Y:S05]  /*a580*/  @!P0 BRA `(.L_x_171) ;  /* 0xfffffffc00f08947 */ /* 0x004fea000383ffff */
[----:B------:R-:W-:Y:S05]  /*a590*/  BRA `(.L_x_172) ;  /* 0xffffff9400787947 */ /* 0x000fea000383ffff */
.L_x_67:
[----:B------:R-:W-:-:S07]  /*a5a0*/  MOV R4, UR25 ;  /* 0x0000001900047c02 */ /* 0x000fce0008000f00 */
.L_x_173:
[----:B-1----:R1:W2:Y:S02]  /*a5b0*/  SYNCS.PHASECHK.TRANS64.TRYWAIT P0, [R4+URZ+0xf0], R5 ;  /* 0x0000f005040075a7 */ /* 0x0022a400080011ff */
[----:B--2---:R-:W-:Y:S05]  /*a5c0*/  @!P0 NANOSLEEP.SYNCS 0x989680 ;  /* 0x009896800000895d */ /* 0x004fea0003900000 */
[----:B------:R-:W2:Y:S02]  /*a5d0*/  @!P0 SYNCS.PHASECHK.TRANS64 P0, [R4+URZ+0xf0], R5 ;  /* 0x0000f005040085a7 */ /* 0x000ea400080010ff */
[----:B--2---:R-:W-:Y:S05]  /*a5e0*/  @!P0 BRA `(.L_x_173) ;  /* 0xfffffffc00f08947 */ /* 0x004fea000383ffff */
[----:B------:R-:W-:Y:S05]  /*a5f0*/  BRA `(.L_x_66) ;  /* 0xffffff9400987947 */ /* 0x000fea000383ffff */
.L_x_71:
[----:B-1----:R-:W-:Y:S07]  /*a600*/  MOV R4, UR18 ;  /* 0x0000001200047c02 */ /* 0x002fee0008000f00 */
.L_x_174:
[----:B-1----:R1:W2:Y:S02]  /*a610*/  SYNCS.PHASECHK.TRANS64.TRYWAIT P0, [R4+URZ], R7 ;  /* 0x00000007040075a7 */ /* 0x0022a400080011ff */
[----:B--2---:R-:W-:Y:S05]  /*a620*/  @!P0 NANOSLEEP.SYNCS 0x989680 ;  /* 0x009896800000895d */ /* 0x004fea0003900000 */
[----:B------:R-:W2:Y:S02]  /*a630*/  @!P0 SYNCS.PHASECHK.TRANS64 P0, [R4+URZ], R7 ;  /* 0x00000007040085a7 */ /* 0x000ea400080010ff */
[----:B--2---:R-:W-:Y:S05]  /*a640*/  @!P0 BRA `(.L_x_174) ;  /* 0xfffffffc00f08947 */ /* 0x004fea000383ffff */
[----:B------:R-:W-:Y:S05]  /*a650*/  BRA `(.L_x_70) ;  /* 0xffffff9400bc7947 */ /* 0x000fea000383ffff */
.L_x_75:
[----:B--2---:R-:W-:-:S07]  /*a660*/  MOV R0, UR4 ;  /* 0x0000000400007c02 */ /* 0x004fce0008000f00 */
.L_x_175:
[----:B-1----:R1:W2:Y:S02]  /*a670*/  SYNCS.PHASECHK.TRANS64.TRYWAIT P0, [R0+URZ], R5 ;  /* 0x00000005000075a7 */ /* 0x0022a400080011ff */
[----:B--2---:R-:W-:Y:S05]  /*a680*/  @!P0 NANOSLEEP.SYNCS 0x989680 ;  /* 0x009896800000895d */ /* 0x004fea0003900000 */
[----:B------:R-:W2:Y:S02]  /*a690*/  @!P0 SYNCS.PHASECHK.TRANS64 P0, [R0+URZ], R5 ;  /* 0x00000005000085a7 */ /* 0x000ea400080010ff */
[----:B--2---:R-:W-:Y:S05]  /*a6a0*/  @!P0 BRA `(.L_x_175) ;  /* 0xfffffffc00f08947 */ /* 0x004fea000383ffff */
[----:B------:R-:W-:Y:S05]  /*a6b0*/  BRA `(.L_x_176) ;  /* 0xffffff9800c47947 */ /* 0x000fea000383ffff */
.L_x_78:
[----:B------:R-:W-:-:S07]  /*a6c0*/  MOV R0, UR20 ;  /* 0x0000001400007c02 */ /* 0x000fce0008000f00 */
.L_x_177:
[----:B-1----:R1:W2:Y:S02]  /*a6d0*/  SYNCS.PHASECHK.TRANS64.TRYWAIT P1, [R0+URZ+0x100], R5 ;  /* 0x00010005000075a7 */ /* 0x0022a400080211ff */
[----:B--2---:R-:W-:Y:S05]  /*a6e0*/  @!P1 NANOSLEEP.SYNCS 0x989680 ;  /* 0x009896800000995d */ /* 0x004fea0003900000 */
[----:B------:R-:W2:Y:S02]  /*a6f0*/  @!P1 SYNCS.PHASECHK.TRANS64 P1, [R0+URZ+0x100], R5 ;  /* 0x00010005000095a7 */ /* 0x000ea400080210ff */
[----:B--2---:R-:W-:Y:S05]  /*a700*/  @!P1 BRA `(.L_x_177) ;  /* 0xfffffffc00f09947 */ /* 0x004fea000383ffff */
[----:B------:R-:W-:Y:S05]  /*a710*/  BRA `(.L_x_178) ;  /* 0xffffff9c00107947 */ /* 0x000fea000383ffff */
.L_x_83:
[----:B------:R-:W-:Y:S07]  /*a720*/  MOV R2, UR31 ;  /* 0x0000001f00027c02 */ /* 0x000fee0008000f00 */
.L_x_179:
[----:B-1----:R1:W2:Y:S02]  /*a730*/  SYNCS.PHASECHK.TRANS64.TRYWAIT P0, [R2+URZ+0xd0], R3 ;  /* 0x0000d003020075a7 */ /* 0x0022a400080011ff */
[----:B--2---:R-:W-:Y:S05]  /*a740*/  @!P0 NANOSLEEP.SYNCS 0x989680 ;  /* 0x009896800000895d */ /* 0x004fea0003900000 */
[----:B------:R-:W2:Y:S02]  /*a750*/  @!P0 SYNCS.PHASECHK.TRANS64 P0, [R2+URZ+0xd0], R3 ;  /* 0x0000d003020085a7 */ /* 0x000ea400080010ff */
[----:B--2---:R-:W-:Y:S05]  /*a760*/  @!P0 BRA `(.L_x_179) ;  /* 0xfffffffc00f08947 */ /* 0x004fea000383ffff */
[----:B------:R-:W-:Y:S05]  /*a770*/  BRA `(.L_x_180) ;  /* 0xffffffa000647947 */ /* 0x000fea000383ffff */
.L_x_86:
[----:B------:R-:W-:Y:S07]  /*a780*/  MOV R2, UR31 ;  /* 0x0000001f00027c02 */ /* 0x000fee0008000f00 */
.L_x_181:
[----:B-1----:R1:W2:Y:S02]  /*a790*/  SYNCS.PHASECHK.TRANS64.TRYWAIT P2, [R2+URZ+0xc8], R3 ;  /* 0x0000c803020075a7 */ /* 0x0022a400080411ff */
[----:B--2---:R-:W-:Y:S05]  /*a7a0*/  @!P2 NANOSLEEP.SYNCS 0x989680 ;  /* 0x009896800000a95d */ /* 0x004fea0003900000 */
[----:B------:R-:W2:Y:S02]  /*a7b0*/  @!P2 SYNCS.PHASECHK.TRANS64 P2, [R2+URZ+0xc8], R3 ;  /* 0x0000c8030200a5a7 */ /* 0x000ea400080410ff */
[----:B--2---:R-:W-:Y:S05]  /*a7c0*/  @!P2 BRA `(.L_x_181) ;  /* 0xfffffffc00f0a947 */ /* 0x004fea000383ffff */
[----:B------:R-:W-:Y:S05]  /*a7d0*/  BRA `(.L_x_85) ;  /* 0xffffffa400c87947 */ /* 0x000fea000383ffff */
.L_x_89:
[----:B-1----:R-:W-:Y:S07]  /*a7e0*/  MOV R3, UR31 ;  /* 0x0000001f00037c02 */ /* 0x002fee0008000f00 */
.L_x_182:
[----:B-1----:R1:W2:Y:S02]  /*a7f0*/  SYNCS.PHASECHK.TRANS64.TRYWAIT P1, [R3+URZ+0xa0], R8 ;  /* 0x0000a008030075a7 */ /* 0x0022a400080211ff */
[----:B--2---:R-:W-:Y:S05]  /*a800*/  @!P1 NANOSLEEP.SYNCS 0x989680 ;  /* 0x009896800000995d */ /* 0x004fea0003900000 */
[----:B------:R-:W2:Y:S02]  /*a810*/  @!P1 SYNCS.PHASECHK.TRANS64 P1, [R3+URZ+0xa0], R8 ;  /* 0x0000a008030095a7 */ /* 0x000ea400080210ff */
[----:B--2---:R-:W-:Y:S05]  /*a820*/  @!P1 BRA `(.L_x_182) ;  /* 0xfffffffc00f09947 */ /* 0x004fea000383ffff */
[----:B------:R-:W-:Y:S05]  /*a830*/  BRA `(.L_x_183) ;  /* 0xffffffa800587947 */ /* 0x000fea000383ffff */
.L_x_90:
[----:B------:R-:W-:Y:S07]  /*a840*/  MOV R3, UR31 ;  /* 0x0000001f00037c02 */ /* 0x000fee0008000f00 */
.L_x_184:
[----:B-1----:R1:W2:Y:S02]  /*a850*/  SYNCS.PHASECHK.TRANS64.TRYWAIT P1, [R3+URZ+0xa8], R8 ;  /* 0x0000a808030075a7 */ /* 0x0022a400080211ff */
[----:B--2---:R-:W-:Y:S05]  /*a860*/  @!P1 NANOSLEEP.SYNCS 0x989680 ;  /* 0x009896800000995d */ /* 0x004fea0003900000 */
[----:B------:R-:W2:Y:S02]  /*a870*/  @!P1 SYNCS.PHASECHK.TRANS64 P1, [R3+URZ+0xa8], R8 ;  /* 0x0000a808030095a7 */ /* 0x000ea400080210ff */
[----:B--2---:R-:W-:Y:S05]  /*a880*/  @!P1 BRA `(.L_x_184) ;  /* 0xfffffffc00f09947 */ /* 0x004fea000383ffff */
[----:B------:R-:W-:Y:S05]  /*a890*/  BRA `(.L_x_185) ;  /* 0xffffffa800907947 */ /* 0x000fea000383ffff */
.L_x_91:
[----:B------:R-:W-:Y:S07]  /*a8a0*/  MOV R3, UR31 ;  /* 0x0000001f00037c02 */ /* 0x000fee0008000f00 */
.L_x_186:
[----:B-1----:R1:W2:Y:S02]  /*a8b0*/  SYNCS.PHASECHK.TRANS64.TRYWAIT P1, [R3+URZ+0xb0], R8 ;  /* 0x0000b008030075a7 */ /* 0x0022a400080211ff */
[----:B--2---:R-:W-:Y:S05]  /*a8c0*/  @!P1 NANOSLEEP.SYNCS 0x989680 ;  /* 0x009896800000995d */ /* 0x004fea0003900000 */
[----:B------:R-:W2:Y:S02]  /*a8d0*/  @!P1 SYNCS.PHASECHK.TRANS64 P1, [R3+URZ+0xb0], R8 ;  /* 0x0000b008030095a7 */ /* 0x000ea400080210ff */
[----:B--2---:R-:W-:Y:S05]  /*a8e0*/  @!P1 BRA `(.L_x_186) ;  /* 0xfffffffc00f09947 */ /* 0x004fea000383ffff */
[----:B------:R-:W-:Y:S05]  /*a8f0*/  BRA `(.L_x_187) ;  /* 0xffffffa800d87947 */ /* 0x000fea000383ffff */
.L_x_92:
[----:B------:R-:W-:Y:S07]  /*a900*/  MOV R3, UR31 ;  /* 0x0000001f00037c02 */ /* 0x000fee0008000f00 */
.L_x_188:
[----:B-1----:R1:W2:Y:S02]  /*a910*/  SYNCS.PHASECHK.TRANS64.TRYWAIT P0, [R3+URZ+0xb8], R8 ;  /* 0x0000b808030075a7 */ /* 0x0022a400080011ff */
[----:B--2---:R-:W-:Y:S05]  /*a920*/  @!P0 NANOSLEEP.SYNCS 0x989680 ;  /* 0x009896800000895d */ /* 0x004fea0003900000 */
[----:B------:R-:W2:Y:S02]  /*a930*/  @!P0 SYNCS.PHASECHK.TRANS64 P0, [R3+URZ+0xb8], R8 ;  /* 0x0000b808030085a7 */ /* 0x000ea400080010ff */
[----:B--2---:R-:W-:Y:S05]  /*a940*/  @!P0 BRA `(.L_x_188) ;  /* 0xfffffffc00f08947 */ /* 0x004fea000383ffff */
[----:B------:R-:W-:Y:S05]  /*a950*/  BRA `(.L_x_189) ;  /* 0xffffffac00287947 */ /* 0x000fea000383ffff */
.L_x_94:
[----:B-1----:R-:W-:-:S07]  /*a960*/  MOV R0, UR31 ;  /* 0x0000001f00007c02 */ /* 0x002fce0008000f00 */
.L_x_190:
[----:B-1----:R1:W2:Y:S02]  /*a970*/  SYNCS.PHASECHK.TRANS64.TRYWAIT P0, [R0+URZ+0xa0], R3 ;  /* 0x0000a003000075a7 */ /* 0x0022a400080011ff */
[----:B--2---:R-:W-:Y:S05]  /*a980*/  @!P0 NANOSLEEP.SYNCS 0x989680 ;  /* 0x009896800000895d */ /* 0x004fea0003900000 */
[----:B------:R-:W2:Y:S02]  /*a990*/  @!P0 SYNCS.PHASECHK.TRANS64 P0, [R0+URZ+0xa0], R3 ;  /* 0x0000a003000085a7 */ /* 0x000ea400080010ff */
[----:B--2---:R-:W-:Y:S05]  /*a9a0*/  @!P0 BRA `(.L_x_190) ;  /* 0xfffffffc00f08947 */ /* 0x004fea000383ffff */
[----:B------:R-:W-:Y:S05]  /*a9b0*/  BRA `(.L_x_191) ;  /* 0xffffffac00947947 */ /* 0x000fea000383ffff */
.L_x_95:
[----:B-1----:R-:W-:-:S07]  /*a9c0*/  MOV R0, UR31 ;  /* 0x0000001f00007c02 */ /* 0x002fce0008000f00 */
.L_x_192:
[----:B-1----:R1:W2:Y:S02]  /*a9d0*/  SYNCS.PHASECHK.TRANS64.TRYWAIT P0, [R0+URZ+0xa8], R3 ;  /* 0x0000a803000075a7 */ /* 0x0022a400080011ff */
[----:B--2---:R-:W-:Y:S05]  /*a9e0*/  @!P0 NANOSLEEP.SYNCS 0x989680 ;  /* 0x009896800000895d */ /* 0x004fea0003900000 */
[----:B------:R-:W2:Y:S02]  /*a9f0*/  @!P0 SYNCS.PHASECHK.TRANS64 P0, [R0+URZ+0xa8], R3 ;  /* 0x0000a803000085a7 */ /* 0x000ea400080010ff */
[----:B--2---:R-:W-:Y:S05]  /*aa00*/  @!P0 BRA `(.L_x_192) ;  /* 0xfffffffc00f08947 */ /* 0x004fea000383ffff */
[----:B------:R-:W-:Y:S05]  /*aa10*/  BRA `(.L_x_193) ;  /* 0xffffffac00847947 */ /* 0x000fea000383ffff */
.L_x_96:
[----:B-1----:R-:W-:-:S07]  /*aa20*/  MOV R0, UR31 ;  /* 0x0000001f00007c02 */ /* 0x002fce0008000f00 */
.L_x_194:
[----:B-1----:R1:W2:Y:S02]  /*aa30*/  SYNCS.PHASECHK.TRANS64.TRYWAIT P0, [R0+URZ+0xb0], R3 ;  /* 0x0000b003000075a7 */ /* 0x0022a400080011ff */
[----:B--2---:R-:W-:Y:S05]  /*aa40*/  @!P0 NANOSLEEP.SYNCS 0x989680 ;  /* 0x009896800000895d */ /* 0x004fea0003900000 */
[----:B------:R-:W2:Y:S02]  /*aa50*/  @!P0 SYNCS.PHASECHK.TRANS64 P0, [R0+URZ+0xb0], R3 ;  /* 0x0000b003000085a7 */ /* 0x000ea400080010ff */
[----:B--2---:R-:W-:Y:S05]  /*aa60*/  @!P0 BRA `(.L_x_194) ;  /* 0xfffffffc00f08947 */ /* 0x004fea000383ffff */
[----:B------:R-:W-:Y:S05]  /*aa70*/  BRA `(.L_x_195) ;  /* 0xffffffac00747947 */ /* 0x000fea000383ffff */
.L_x_98:
[----:B------:R-:W-:Y:S07]  /*aa80*/  MOV R0, UR49 ;  /* 0x0000003100007c02 */ /* 0x000fee0008000f00 */
.L_x_196:
[----:B-1----:R1:W2:Y:S02]  /*aa90*/  SYNCS.PHASECHK.TRANS64.TRYWAIT P0, [R0+URZ+0xd0], R3 ;  /* 0x0000d003000075a7 */ /* 0x0022a400080011ff */
[----:B--2---:R-:W-:Y:S05]  /*aaa0*/  @!P0 NANOSLEEP.SYNCS 0x989680 ;  /* 0x009896800000895d */ /* 0x004fea0003900000 */
[----:B------:R-:W2:Y:S02]  /*aab0*/  @!P0 SYNCS.PHASECHK.TRANS64 P0, [R0+URZ+0xd0], R3 ;  /* 0x0000d003000085a7 */ /* 0x000ea400080010ff */
[----:B--2---:R-:W-:Y:S05]  /*aac0*/  @!P0 BRA `(.L_x_196) ;  /* 0xfffffffc00f08947 */ /* 0x004fea000383ffff */
[----:B------:R-:W-:Y:S05]  /*aad0*/  BRA `(.L_x_197) ;  /* 0xffffffb0004c7947 */ /* 0x000fea000383ffff */
.L_x_109:
[----:B-1----:R-:W-:Y:S04]  /*aae0*/  MOV R2, UR49 ;  /* 0x0000003100027c02 */ /* 0x002fe80008000f00 */
[----:B------:R1:W2:Y:S03]  /*aaf0*/  SYNCS.PHASECHK.TRANS64.TRYWAIT P1, [R2+URZ+0x80], R3 ;  /* 0x00008003020075a7 */ /* 0x0002a600080211ff */
[----:B--2---:R-:W-:Y:S05]  /*ab00*/  @!P1 NANOSLEEP.SYNCS 0x989680 ;  /* 0x009896800000995d */ /* 0x004fea0003900000 */
[----:B------:R-:W2:Y:S02]  /*ab10*/  @!P1 SYNCS.PHASECHK.TRANS64 P1, [R2+URZ+0x80], R3 ;  /* 0x00008003020095a7 */ /* 0x000ea400080210ff */
[----:B--2---:R-:W-:Y:S05]  /*ab20*/  @!P1 BRA `(.L_x_109) ;  /* 0xfffffffc00ec9947 */ /* 0x004fea000383ffff */
[----:B------:R-:W-:Y:S05]  /*ab30*/  BRA `(.L_x_108) ;  /* 0xffffffc000187947 */ /* 0x000fea000383ffff */
.L_x_111:
[----:B------:R1:W1:Y:S02]  /*ab40*/  SYNCS.PHASECHK.TRANS64.TRYWAIT P0, [R105+URZ+0xe0], R0 ;  /* 0x0000e000690075a7 */ /* 0x00026400080011ff */
[----:B-1----:R-:W-:Y:S05]  /*ab50*/  @!P0 NANOSLEEP.SYNCS 0x989680 ;  /* 0x009896800000895d */ /* 0x002fea0003900000 */
[----:B------:R-:W1:Y:S02]  /*ab60*/  @!P0 SYNCS.PHASECHK.TRANS64 P0, [R105+URZ+0xe0], R0 ;  /* 0x0000e000690085a7 */ /* 0x000e6400080010ff */
[----:B-1----:R-:W-:Y:S05]  /*ab70*/  @!P0 BRA `(.L_x_111) ;  /* 0xfffffffc00f08947 */ /* 0x002fea000383ffff */
[----:B------:R-:W-:Y:S05]  /*ab80*/  BRA `(.L_x_110) ;  /* 0xffffffc000407947 */ /* 0x000fea000383ffff */
.L_x_120:
[----:B---3--:R3:W4:Y:S02]  /*ab90*/  SYNCS.PHASECHK.TRANS64.TRYWAIT P0, [R3+URZ+0x80], R0 ;  /* 0x00008000030075a7 */ /* 0x00872400080011ff */
[----:B----4-:R-:W-:Y:S05]  /*aba0*/  @!P0 NANOSLEEP.SYNCS 0x989680 ;  /* 0x009896800000895d */ /* 0x010fea0003900000 */
[----:B------:R-:W4:Y:S02]  /*abb0*/  @!P0 SYNCS.PHASECHK.TRANS64 P0, [R3+URZ+0x80], R0 ;  /* 0x00008000030085a7 */ /* 0x000f2400080010ff */
[----:B----4-:R-:W-:Y:S05]  /*abc0*/  @!P0 BRA `(.L_x_120) ;  /* 0xfffffffc00f08947 */ /* 0x010fea000383ffff */
[----:B------:R-:W-:Y:S05]  /*abd0*/  BRA `(.L_x_119) ;  /* 0xffffffcc00247947 */ /* 0x000fea000383ffff */
.L_x_128:
[----:B-1----:R1:W3:Y:S02]  /*abe0*/  SYNCS.PHASECHK.TRANS64.TRYWAIT P0, [R70+URZ+0x80], R5 ;  /* 0x00008005460075a7 */ /* 0x0022e400080011ff */
[----:B---3--:R-:W-:Y:S05]  /*abf0*/  @!P0 NANOSLEEP.SYNCS 0x989680 ;  /* 0x009896800000895d */ /* 0x008fea0003900000 */
[----:B------:R-:W3:Y:S02]  /*ac00*/  @!P0 SYNCS.PHASECHK.TRANS64 P0, [R70+URZ+0x80], R5 ;  /* 0x00008005460085a7 */ /* 0x000ee400080010ff */
[----:B---3--:R-:W-:Y:S05]  /*ac10*/  @!P0 BRA `(.L_x_128) ;  /* 0xfffffffc00f08947 */ /* 0x008fea000383ffff */
[----:B------:R-:W-:Y:S05]  /*ac20*/  BRA `(.L_x_127) ;  /* 0xffffffd8002c7947 */ /* 0x000fea000383ffff */
.L_x_136:
[----:B-1----:R1:W4:Y:S02]  /*ac30*/  SYNCS.PHASECHK.TRANS64.TRYWAIT P0, [R69+URZ+0x80], R4 ;  /* 0x00008004450075a7 */ /* 0x00232400080011ff */
[----:B----4-:R-:W-:Y:S05]  /*ac40*/  @!P0 NANOSLEEP.SYNCS 0x989680 ;  /* 0x009896800000895d */ /* 0x010fea0003900000 */
[----:B------:R-:W4:Y:S02]  /*ac50*/  @!P0 SYNCS.PHASECHK.TRANS64 P0, [R69+URZ+0x80], R4 ;  /* 0x00008004450085a7 */ /* 0x000f2400080010ff */
[----:B----4-:R-:W-:Y:S05]  /*ac60*/  @!P0 BRA `(.L_x_136) ;  /* 0xfffffffc00f08947 */ /* 0x010fea000383ffff */
[----:B------:R-:W-:Y:S05]  /*ac70*/  BRA `(.L_x_135) ;  /* 0xffffffe400307947 */ /* 0x000fea000383ffff */
        .weak           $__internal_0_$__cuda_sm10x_tcgen05_guardrail_trap_col_being_dealloced_not_returned_by_alloc
        .type           $__internal_0_$__cuda_sm10x_tcgen05_guardrail_trap_col_being_dealloced_not_returned_by_alloc,@function
        .size           $__internal_0_$__cuda_sm10x_tcgen05_guardrail_trap_col_being_dealloced_not_returned_by_alloc,($__internal_1_$__cuda_sm10x_tcgen05_guardrail_trap_phase_invalid_during_alloc - $__internal_0_$__cuda_sm10x_tcgen05_guardrail_trap_col_being_dealloced_not_returned_by_alloc)
$__internal_0_$__cuda_sm10x_tcgen05_guardrail_trap_col_being_dealloced_not_returned_by_alloc:
[----:B------:R-:W-:Y:S05]  /*ac80*/  BPT.TRAP 0x1 ;  /* 0x000000040000795c */ /* 0x000fea0000300000 */
[----:B------:R-:W-:-:S04]  /*ac90*/  HFMA2 R3, -RZ, RZ, 0, 0 ;  /* 0x00000000ff037431 */ /* 0x000fc800000001ff */
[----:B------:R-:W-:Y:S05]  /*aca0*/  RET.REL.NODEC R2 `(_ZN7cutlass13device_kernelINS_4conv6kernel13ConvUniversalINS1_16ConvProblemShapeILNS1_8OperatorE1ELi2EEENS1_10collective14CollectiveConvINS1_47MainloopSm100TmaUmmaWarpSpecializedImplicitGemmILS5_1ELi8ELi2ELi1ELi2EN4cute5tupleIJNSA_1CILi2EEENSC_ILi1EEESE_EEEEENSB_IJNSC_ILi256EEENSC_ILi128EEENSB_IJNSC_ILi64EEEEEEEEENS_6half_tESM_NSA_8TiledMMAINSA_8MMA_AtomIJNSA_26SM100_MMA_F16BF16_2x1SM_SSISM_SM_fLi256ELi128ELNSA_4UMMA5MajorE0ELSR_1ELNSQ_7ScaleInE0ELSS_0EEEEEENSA_6LayoutINSB_IJSE_SE_SE_EEENSB_IJNSC_ILi0EEESX_SX_EEEEENSB_IJNSA_10UnderscoreES10_S10_EEEEENS7_6detail27Sm100ImplicitGemmTileTraitsINSA_25SM100_TMA_2SM_LOAD_IM2COLENSA_14ComposedLayoutINSA_7SwizzleILi3ELi4ELi3EEENSA_18smem_ptr_flag_bitsILi16EEENSV_INSB_IJNSC_ILi8EEESJ_EEENSB_IJSJ_SE_EEEEEEEvEENS14_INSA_18SM100_TMA_2SM_LOADENS16_IS18_S1A_NSV_INSB_IJSJ_S1B_EEENSB_IJSE_SJ_EEEEEEEvEEEENS_8epilogue10collective18CollectiveEpilogueINS1O_23Sm100TmaWarpSpecializedILi4ELi2ELi32ELb1ELb0EEEJNSB_IJSI_SI_SK_EEENSB_IJNSV_ISI_SE_EENSV_INSC_ILi32EEESE_EEEEESM_NSB_IJNSB_IJlllEEESE_SX_EEESM_S1Z_NS1O_6fusion15FusionCallbacksIS1S_NS20_17LinearCombinationISM_fSM_fLNS_15FloatRoundStyleE2EEES1T_S1X_JEEENSA_5SM1004TMEM4LOAD26SM100_TMEM_LOAD_32dp32b32xENSA_20SM90_TMA_LOAD_IM2COLENS16_INS17_ILi2ELi4ELi3EEES1A_NSV_INSB_IJS1B_S1V_EEENSB_IJS1V_SE_EEEEEEENSA_39AutoVectorizingCopyWithAssumedAlignmentILi128EEENSA_21SM90_TMA_STORE_IM2COLES2F_S2H_S2H_EEEvvEEEEvNT_6ParamsE) ;  /* 0xffffff5002d47950 */ /* 0x000fea0003c3ffff */
        .weak           $__internal_1_$__cuda_sm10x_tcgen05_guardrail_trap_phase_invalid_during_alloc
        .type           $__internal_1_$__cuda_sm10x_tcgen05_guardrail_trap_phase_invalid_during_alloc,@function
        .size           $__internal_1_$__cuda_sm10x_tcgen05_guardrail_trap_phase_invalid_during_alloc,($__internal_2_$__cuda_sm10x_tcgen05_guardrail_trap_unallocated_columns_being_dealloced - $__internal_1_$__cuda_sm10x_tcgen05_guardrail_trap_phase_invalid_during_alloc)
$__internal_1_$__cuda_sm10x_tcgen05_guardrail_trap_phase_invalid_during_alloc:
[----:B------:R-:W-:Y:S05]  /*acb0*/  BPT.TRAP 0x1 ;  /* 0x000000040000795c */ /* 0x000fea0000300000 */
[----:B------:R-:W-:-:S04]  /*acc0*/  MOV R5, 0x0 ;  /* 0x0000000000057802 */ /* 0x000fc80000000f00 */
[----:B------:R-:W-:Y:S05]  /*acd0*/  RET.REL.NODEC R4 `(_ZN7cutlass13device_kernelINS_4conv6kernel13ConvUniversalINS1_16ConvProblemShapeILNS1_8OperatorE1ELi2EEENS1_10collective14CollectiveConvINS1_47MainloopSm100TmaUmmaWarpSpecializedImplicitGemmILS5_1ELi8ELi2ELi1ELi2EN4cute5tupleIJNSA_1CILi2EEENSC_ILi1EEESE_EEEEENSB_IJNSC_ILi256EEENSC_ILi128EEENSB_IJNSC_ILi64EEEEEEEEENS_6half_tESM_NSA_8TiledMMAINSA_8MMA_AtomIJNSA_26SM100_MMA_F16BF16_2x1SM_SSISM_SM_fLi256ELi128ELNSA_4UMMA5MajorE0ELSR_1ELNSQ_7ScaleInE0ELSS_0EEEEEENSA_6LayoutINSB_IJSE_SE_SE_EEENSB_IJNSC_ILi0EEESX_SX_EEEEENSB_IJNSA_10UnderscoreES10_S10_EEEEENS7_6detail27Sm100ImplicitGemmTileTraitsINSA_25SM100_TMA_2SM_LOAD_IM2COLENSA_14ComposedLayoutINSA_7SwizzleILi3ELi4ELi3EEENSA_18smem_ptr_flag_bitsILi16EEENSV_INSB_IJNSC_ILi8EEESJ_EEENSB_IJSJ_SE_EEEEEEEvEENS14_INSA_18SM100_TMA_2SM_LOADENS16_IS18_S1A_NSV_INSB_IJSJ_S1B_EEENSB_IJSE_SJ_EEEEEEEvEEEENS_8epilogue10collective18CollectiveEpilogueINS1O_23Sm100TmaWarpSpecializedILi4ELi2ELi32ELb1ELb0EEEJNSB_IJSI_SI_SK_EEENSB_IJNSV_ISI_SE_EENSV_INSC_ILi32EEESE_EEEEESM_NSB_IJNSB_IJlllEEESE_SX_EEESM_S1Z_NS1O_6fusion15FusionCallbacksIS1S_NS20_17LinearCombinationISM_fSM_fLNS_15FloatRoundStyleE2EEES1T_S1X_JEEENSA_5SM1004TMEM4LOAD26SM100_TMEM_LOAD_32dp32b32xENSA_20SM90_TMA_LOAD_IM2COLENS16_INS17_ILi2ELi4ELi3EEES1A_NSV_INSB_IJS1B_S1V_EEENSB_IJS1V_SE_EEEEEEENSA_39AutoVectorizingCopyWithAssumedAlignmentILi128EEENSA_21SM90_TMA_STORE_IM2COLES2F_S2H_S2H_EEEvvEEEEvNT_6ParamsE) ;  /* 0xffffff5004c87950 */ /* 0x000fea0003c3ffff */
        .weak           $__internal_2_$__cuda_sm10x_tcgen05_guardrail_trap_unallocated_columns_being_dealloced
        .type           $__internal_2_$__cuda_sm10x_tcgen05_guardrail_trap_unallocated_columns_being_dealloced,@function
        .size           $__internal_2_$__cuda_sm10x_tcgen05_guardrail_trap_unallocated_columns_being_dealloced,(.L_x_199 - $__internal_2_$__cuda_sm10x_tcgen05_guardrail_trap_unallocated_columns_being_dealloced)
$__internal_2_$__cuda_sm10x_tcgen05_guardrail_trap_unallocated_columns_being_dealloced:
[----:B------:R-:W-:Y:S05]  /*ace0*/  BPT.TRAP 0x1 ;  /* 0x000000040000795c */ /* 0x000fea0000300000 */
[----:B------:R-:W-:-:S04]  /*acf0*/  HFMA2 R3, -RZ, RZ, 0, 0 ;  /* 0x00000000ff037431 */ /* 0x000fc800000001ff */
[----:B------:R-:W-:Y:S05]  /*ad00*/  RET.REL.NODEC R2 `(_ZN7cutlass13device_kernelINS_4conv6kernel13ConvUniversalINS1_16ConvProblemShapeILNS1_8OperatorE1ELi2EEENS1_10collective14CollectiveConvINS1_47MainloopSm100TmaUmmaWarpSpecializedImplicitGemmILS5_1ELi8ELi2ELi1ELi2EN4cute5tupleIJNSA_1CILi2EEENSC_ILi1EEESE_EEEEENSB_IJNSC_ILi256EEENSC_ILi128EEENSB_IJNSC_ILi64EEEEEEEEENS_6half_tESM_NSA_8TiledMMAINSA_8MMA_AtomIJNSA_26SM100_MMA_F16BF16_2x1SM_SSISM_SM_fLi256ELi128ELNSA_4UMMA5MajorE0ELSR_1ELNSQ_7ScaleInE0ELSS_0EEEEEENSA_6LayoutINSB_IJSE_SE_SE_EEENSB_IJNSC_ILi0EEESX_SX_EEEEENSB_IJNSA_10UnderscoreES10_S10_EEEEENS7_6detail27Sm100ImplicitGemmTileTraitsINSA_25SM100_TMA_2SM_LOAD_IM2COLENSA_14ComposedLayoutINSA_7SwizzleILi3ELi4ELi3EEENSA_18smem_ptr_flag_bitsILi16EEENSV_INSB_IJNSC_ILi8EEESJ_EEENSB_IJSJ_SE_EEEEEEEvEENS14_INSA_18SM100_TMA_2SM_LOADENS16_IS18_S1A_NSV_INSB_IJSJ_S1B_EEENSB_IJSE_SJ_EEEEEEEvEEEENS_8epilogue10collective18CollectiveEpilogueINS1O_23Sm100TmaWarpSpecializedILi4ELi2ELi32ELb1ELb0EEEJNSB_IJSI_SI_SK_EEENSB_IJNSV_ISI_SE_EENSV_INSC_ILi32EEESE_EEEEESM_NSB_IJNSB_IJlllEEESE_SX_EEESM_S1Z_NS1O_6fusion15FusionCallbacksIS1S_NS20_17LinearCombinationISM_fSM_fLNS_15FloatRoundStyleE2EEES1T_S1X_JEEENSA_5SM1004TMEM4LOAD26SM100_TMEM_LOAD_32dp32b32xENSA_20SM90_TMA_LOAD_IM2COLENS16_INS17_ILi2ELi4ELi3EEES1A_NSV_INSB_IJS1B_S1V_EEENSB_IJS1V_SE_EEEEEEENSA_39AutoVectorizingCopyWithAssumedAlignmentILi128EEENSA_21SM90_TMA_STORE_IM2COLES2F_S2H_S2H_EEEvvEEEEvNT_6ParamsE) ;  /* 0xffffff5002bc7950 */ /* 0x000fea0003c3ffff */
.L_x_198:
[----:B------:R-:W-:-:S00]  /*ad10*/  BRA `(.L_x_198) ;  /* 0xfffffffc00fc7947 */ /* 0x000fc0000383ffff */
[----:B------:R-:W-:-:S00]  /*ad20*/  NOP ;  /* 0x0000000000007918 */ /* 0x000fc00000000000 */
        /* <DEDUP_REMOVED lines=13> */
.L_x_199:


//--------------------- .nv.global.init           --------------------------
	.section	.nv.global.init,"aw",@progbits
.nv.global.init:
	.type		$str$29,@object
	.size		$str$29,($str$30 - $str$29)
$str$29:
        /*0000*/ 	.byte	0x28, 0x61, 0x64, 0x64, 0x72, 0x65, 0x73, 0x73, 0x20, 0x26, 0x20, 0x6d, 0x61, 0x73, 0x6b, 0x29
        /*0010*/ 	.byte	0x20, 0x3d, 0x3d, 0x20, 0x30, 0x00
	.type		$str$30,@object
	.size		$str$30,($str$28 - $str$30)
$str$30:
        /*0016*/ 	.byte	0x2f, 0x74, 0x6d, 0x70, 0x2f, 0x63, 0x75, 0x74, 0x6c, 0x61, 0x73, 0x73, 0x5f, 0x73, 0x77, 0x65
        /*0026*/ 	.byte	0x65, 0x70, 0x5f, 0x73, 0x72, 0x63, 0x2f, 0x69, 0x6e, 0x63, 0x6c, 0x75, 0x64, 0x65, 0x2f, 0x63
        /*0036*/ 	.byte	0x75, 0x74, 0x65, 0x2f, 0x70, 0x6f, 0x69, 0x6e, 0x74, 0x65, 0x72, 0x5f, 0x66, 0x6c, 0x61, 0x67
        /*0046*/ 	.byte	0x67, 0x65, 0x64, 0x2e, 0x68, 0x70, 0x70, 0x00
	.type		$str$28,@object
	.size		$str$28,($str$27 - $str$28)
$str$28:
        /*004e*/ 	.byte	0x2f, 0x74, 0x6d, 0x70, 0x2f, 0x63, 0x75, 0x74, 0x6c, 0x61, 0x73, 0x73, 0x5f, 0x73, 0x77, 0x65
        /*005e*/ 	.byte	0x65, 0x70, 0x5f, 0x73, 0x72, 0x63, 0x2f, 0x69, 0x6e, 0x63, 0x6c, 0x75, 0x64, 0x65, 0x2f, 0x63
        /*006e*/ 	.byte	0x75, 0x74, 0x65, 0x2f, 0x61, 0x74, 0x6f, 0x6d, 0x2f, 0x63, 0x6f, 0x70, 0x79, 0x5f, 0x74, 0x72
        /*007e*/ 	.byte	0x61, 0x69, 0x74, 0x73, 0x5f, 0x73, 0x6d, 0x31, 0x30, 0x30, 0x2e, 0x68, 0x70, 0x70, 0x00
	.type		$str$27,@object
	.size		$str$27,(__unnamed_1 - $str$27)
$str$27:
        /*008d*/ 	.byte	0x28, 0x28, 0x75, 0x69, 0x6e, 0x74, 0x33, 0x32, 0x5f, 0x74, 0x28, 0x74, 0x68, 0x72, 0x65, 0x61
        /*009d*/ 	.byte	0x64, 0x49, 0x64, 0x78, 0x2e, 0x78, 0x29, 0x20, 0x2f, 0x20, 0x33, 0x32, 0x29, 0x20, 0x25, 0x20
        /*00ad*/ 	.byte	0x34, 0x29, 0x20, 0x3d, 0x3d, 0x20, 0x28, 0x28, 0x28, 0x74, 0x6d, 0x65, 0x6d, 0x5f, 0x61, 0x64
        /*00bd*/ 	.byte	0x64, 0x72, 0x20, 0x3e, 0x3e, 0x20, 0x31, 0x36, 0x29, 0x20, 0x2f, 0x20, 0x33, 0x32, 0x29, 0x20
        /*00cd*/ 	.byte	0x25, 0x20, 0x34, 0x29, 0x00
	.type		__unnamed_1,@object
	.size		__unnamed_1,(__unnamed_2 - __unnamed_1)
__unnamed_1:
        /*00d2*/ 	.byte	0x61, 0x75, 0x74, 0x6f, 0x20, 0x63, 0x75, 0x74, 0x65, 0x3a, 0x3a, 0x61, 0x73, 0x5f, 0x70, 0x6f
        /* <DEDUP_REMOVED lines=24> */
        /*0262*/ 	.byte	0x3e, 0x3e, 0x3e, 0x3e, 0x5d, 0x00
	.type		__unnamed_2,@object
	.size		__unnamed_2,(.L_2 - __unnamed_2)
__unnamed_2:
        /* <DEDUP_REMOVED lines=42> */
        /*0508*/ 	.byte	0x3e, 0x3e, 0x5d, 0x00
.L_2:


//--------------------- .nv.shared._ZN7cutlass13device_kernelINS_4conv6kernel13ConvUniversalINS1_16ConvProblemShapeILNS1_8OperatorE1ELi2EEENS1_10collective14CollectiveConvINS1_47MainloopSm100TmaUmmaWarpSpecializedImplicitGemmILS5_1ELi8ELi2ELi1ELi2EN4cute5tupleIJNSA_1CILi2EEENSC_ILi1EEESE_EEEEENSB_IJNSC_ILi256EEENSC_ILi128EEENSB_IJNSC_ILi64EEEEEEEEENS_6half_tESM_NSA_8TiledMMAINSA_8MMA_AtomIJNSA_26SM100_MMA_F16BF16_2x1SM_SSISM_SM_fLi256ELi128ELNSA_4UMMA5MajorE0ELSR_1ELNSQ_7ScaleInE0ELSS_0EEEEEENSA_6LayoutINSB_IJSE_SE_SE_EEENSB_IJNSC_ILi0EEESX_SX_EEEEENSB_IJNSA_10UnderscoreES10_S10_EEEEENS7_6detail27Sm100ImplicitGemmTileTraitsINSA_25SM100_TMA_2SM_LOAD_IM2COLENSA_14ComposedLayoutINSA_7SwizzleILi3ELi4ELi3EEENSA_18smem_ptr_flag_bitsILi16EEENSV_INSB_IJNSC_ILi8EEESJ_EEENSB_IJSJ_SE_EEEEEEEvEENS14_INSA_18SM100_TMA_2SM_LOADENS16_IS18_S1A_NSV_INSB_IJSJ_S1B_EEENSB_IJSE_SJ_EEEEEEEvEEEENS_8epilogue10collective18CollectiveEpilogueINS1O_23Sm100TmaWarpSpecializedILi4ELi2ELi32ELb1ELb0EEEJNSB_IJSI_SI_SK_EEENSB_IJNSV_ISI_SE_EENSV_INSC_ILi32EEESE_EEEEESM_NSB_IJNSB_IJlllEEESE_SX_EEESM_S1Z_NS1O_6fusion15FusionCallbacksIS1S_NS20_17LinearCombinationISM_fSM_fLNS_15FloatRoundStyleE2EEES1T_S1X_JEEENSA_5SM1004TMEM4LOAD26SM100_TMEM_LOAD_32dp32b32xENSA_20SM90_TMA_LOAD_IM2COLENS16_INS17_ILi2ELi4ELi3EEES1A_NSV_INSB_IJS1B_S1V_EEENSB_IJS1V_SE_EEEEEEENSA_39AutoVectorizingCopyWithAssumedAlignmentILi128EEENSA_21SM90_TMA_STORE_IM2COLES2F_S2H_S2H_EEEvvEEEEvNT_6ParamsE --------------------------
	.section	.nv.shared._ZN7cutlass13device_kernelINS_4conv6kernel13ConvUniversalINS1_16ConvProblemShapeILNS1_8OperatorE1ELi2EEENS1_10collective14CollectiveConvINS1_47MainloopSm100TmaUmmaWarpSpecializedImplicitGemmILS5_1ELi8ELi2ELi1ELi2EN4cute5tupleIJNSA_1CILi2EEENSC_ILi1EEESE_EEEEENSB_IJNSC_ILi256EEENSC_ILi128EEENSB_IJNSC_ILi64EEEEEEEEENS_6half_tESM_NSA_8TiledMMAINSA_8MMA_AtomIJNSA_26SM100_MMA_F16BF16_2x1SM_SSISM_SM_fLi256ELi128ELNSA_4UMMA5MajorE0ELSR_1ELNSQ_7ScaleInE0ELSS_0EEEEEENSA_6LayoutINSB_IJSE_SE_SE_EEENSB_IJNSC_ILi0EEESX_SX_EEEEENSB_IJNSA_10UnderscoreES10_S10_EEEEENS7_6detail27Sm100ImplicitGemmTileTraitsINSA_25SM100_TMA_2SM_LOAD_IM2COLENSA_14ComposedLayoutINSA_7SwizzleILi3ELi4ELi3EEENSA_18smem_ptr_flag_bitsILi16EEENSV_INSB_IJNSC_ILi8EEESJ_EEENSB_IJSJ_SE_EEEEEEEvEENS14_INSA_18SM100_TMA_2SM_LOADENS16_IS18_S1A_NSV_INSB_IJSJ_S1B_EEENSB_IJSE_SJ_EEEEEEEvEEEENS_8epilogue10collective18CollectiveEpilogueINS1O_23Sm100TmaWarpSpecializedILi4ELi2ELi32ELb1ELb0EEEJNSB_IJSI_SI_SK_EEENSB_IJNSV_ISI_SE_EENSV_INSC_ILi32EEESE_EEEEESM_NSB_IJNSB_IJlllEEESE_SX_EEESM_S1Z_NS1O_6fusion15FusionCallbacksIS1S_NS20_17LinearCombinationISM_fSM_fLNS_15FloatRoundStyleE2EEES1T_S1X_JEEENSA_5SM1004TMEM4LOAD26SM100_TMEM_LOAD_32dp32b32xENSA_20SM90_TMA_LOAD_IM2COLENS16_INS17_ILi2ELi4ELi3EEES1A_NSV_INSB_IJS1B_S1V_EEENSB_IJS1V_SE_EEEEEEENSA_39AutoVectorizingCopyWithAssumedAlignmentILi128EEENSA_21SM90_TMA_STORE_IM2COLES2F_S2H_S2H_EEEvvEEEEvNT_6ParamsE,"aw",@nobits
	.sectionflags	@""
	.align	16
	.zero		1024


//--------------------- .nv.shared.reserved.0     --------------------------
	.section	.nv.shared.reserved.0,"aw",@nobits
	.weak		__nv_reservedSMEM_offset_0_alias
	.size		__nv_reservedSMEM_offset_0_alias, 0, 64
	.other		__nv_reservedSMEM_offset_0_alias,@"STO_CUDA_RESERVED_SHARED STV_DEFAULT"
__nv_reservedSMEM_offset_0_alias:
	.zero		0
.nv.shared.reserved.0:
	.zero		64
	.weak		__nv_reservedSMEM_tcgen05_partition
	.type		__nv_reservedSMEM_tcgen05_partition,@object
	.size		__nv_reservedSMEM_tcgen05_partition,(.L_0 - __nv_reservedSMEM_tcgen05_partition)
__nv_reservedSMEM_tcgen05_partition:
	.zero		32
.L_0:


//--------------------- .nv.global                --------------------------
	.section	.nv.global,"aw",@nobits
.nv.global:
	.type		_ZN39_INTERNAL_b2048e74_4_k_cu_3067fcd1_32174cute1_E,@object
	.size		_ZN39_INTERNAL_b2048e74_4_k_cu_3067fcd1_32174cute1_E,(_ZN39_INTERNAL_b2048e74_4_k_cu_3067fcd1_32174cuda3std3__45__cpo6cbeginE - _ZN39_INTERNAL_b2048e74_4_k_cu_3067fcd1_32174cute1_E)
_ZN39_INTERNAL_b2048e74_4_k_cu_3067fcd1_32174cute1_E:
	.zero		1
	.type		_ZN39_INTERNAL_b2048e74_4_k_cu_3067fcd1_32174cuda3std3__45__cpo6cbeginE,@object
	.size		_ZN39_INTERNAL_b2048e74_4_k_cu_3067fcd1_32174cuda3std3__45__cpo6cbeginE,(_ZN39_INTERNAL_b2048e74_4_k_cu_3067fcd1_32174cuda3std3__48in_placeE - _ZN39_INTERNAL_b2048e74_4_k_cu_3067fcd1_32174cuda3std3__45__cpo6cbeginE)
_ZN39_INTERNAL_b2048e74_4_k_cu_3067fcd1_32174cuda3std3__45__cpo6cbeginE:
	.zero		1
	.type		_ZN39_INTERNAL_b2048e74_4_k_cu_3067fcd1_32174cuda3std3__48in_placeE,@object
	.size		_ZN39_INTERNAL_b2048e74_4_k_cu_3067fcd1_32174cuda3std3__48in_placeE,(_ZN39_INTERNAL_b2048e74_4_k_cu_3067fcd1_32174cuda3std6ranges3__45__cpo9iter_moveE - _ZN39_INTERNAL_b2048e74_4_k_cu_3067fcd1_32174cuda3std3__48in_placeE)
_ZN39_INTERNAL_b2048e74_4_k_cu_3067fcd1_32174cuda3std3__48in_placeE:
	.zero		1
	.type		_ZN39_INTERNAL_b2048e74_4_k_cu_3067fcd1_32174cuda3std6ranges3__45__cpo9iter_moveE,@object
	.size		_ZN39_INTERNAL_b2048e74_4_k_cu_3067fcd1_32174cuda3std6ranges3__45__cpo9iter_moveE,(_ZN39_INTERNAL_b2048e74_4_k_cu_3067fcd1_32174cuda3std3__45__cpo5beginE - _ZN39_INTERNAL_b2048e74_4_k_cu_3067fcd1_32174cuda3std6ranges3__45__cpo9iter_moveE)
_ZN39_INTERNAL_b2048e74_4_k_cu_3067fcd1_32174cuda3std6ranges3__45__cpo9iter_moveE:
	.zero		1
	.type		_ZN39_INTERNAL_b2048e74_4_k_cu_3067fcd1_32174cuda3std3__45__cpo5beginE,@object
	.size		_ZN39_INTERNAL_b2048e74_4_k_cu_3067fcd1_32174cuda3std3__45__cpo5beginE,(_ZN39_INTERNAL_b2048e74_4_k_cu_3067fcd1_32174cuda3std3__441_GLOBAL__N__b2048e74_4_k_cu_3067fcd1_32176ignoreE - _ZN39_INTERNAL_b2048e74_4_k_cu_3067fcd1_32174cuda3std3__45__cpo5beginE)
_ZN39_INTERNAL_b2048e74_4_k_cu_3067fcd1_32174cuda3std3__45__cpo5beginE:
	.zero		1
	.type		_ZN39_INTERNAL_b2048e74_4_k_cu_3067fcd1_32174cuda3std3__441_GLOBAL__N__b2048e74_4_k_cu_3067fcd1_32176ignoreE,@object
	.size		_ZN39_INTERNAL_b2048e74_4_k_cu_3067fcd1_32174cuda3std3__441_GLOBAL__N__b2048e74_4_k_cu_3067fcd1_32176ignoreE,(_ZN39_INTERNAL_b2048e74_4_k_cu_3067fcd1_32174cute7productE - _ZN39_INTERNAL_b2048e74_4_k_cu_3067fcd1_32174cuda3std3__441_GLOBAL__N__b2048e74_4_k_cu_3067fcd1_32176ignoreE)
_ZN39_INTERNAL_b2048e74_4_k_cu_3067fcd1_32174cuda3std3__441_GLOBAL__N__b2048e74_4_k_cu_3067fcd1_32176ignoreE:
	.zero		1
	.type		_ZN39_INTERNAL_b2048e74_4_k_cu_3067fcd1_32174cute7productE,@object
	.size		_ZN39_INTERNAL_b2048e74_4_k_cu_3067fcd1_32174cute7productE,(_ZN39_INTERNAL_b2048e74_4_k_cu_3067fcd1_32174cuda3std3__45__cpo3endE - _ZN39_INTERNAL_b2048e74_4_k_cu_3067fcd1_32174cute7productE)
_ZN39_INTERNAL_b2048e74_4_k_cu_3067fcd1_32174cute7productE:
	.zero		1
	.type		_ZN39_INTERNAL_b2048e74_4_k_cu_3067fcd1_32174cuda3std3__45__cpo3endE,@object
	.size		_ZN39_INTERNAL_b2048e74_4_k_cu_3067fcd1_32174cuda3std3__45__cpo3endE,(_ZN39_INTERNAL_b2048e74_4_k_cu_3067fcd1_32174cuda3std3__419piecewise_constructE - _ZN39_INTERNAL_b2048e74_4_k_cu_3067fcd1_32174cuda3std3__45__cpo3endE)
_ZN39_INTERNAL_b2048e74_4_k_cu_3067fcd1_32174cuda3std3__45__cpo3endE:
	.zero		1
	.type		_ZN39_INTERNAL_b2048e74_4_k_cu_3067fcd1_32174cuda3std3__419piecewise_constructE,@object
	.size		_ZN39_INTERNAL_b2048e74_4_k_cu_3067fcd1_32174cuda3std3__419piecewise_constructE,(_ZN39_INTERNAL_b2048e74_4_k_cu_3067fcd1_32174cuda3std3__45__cpo4cendE - _ZN39_INTERNAL_b2048e74_4_k_cu_3067fcd1_32174cuda3std3__419piecewise_constructE)
_ZN39_INTERNAL_b2048e74_4_k_cu_3067fcd1_32174cuda3std3__419piecewise_constructE:
	.zero		1
	.type		_ZN39_INTERNAL_b2048e74_4_k_cu_3067fcd1_32174cuda3std3__45__cpo4cendE,@object
	.size		_ZN39_INTERNAL_b2048e74_4_k_cu_3067fcd1_32174cuda3std3__45__cpo4cendE,(_ZN39_INTERNAL_b2048e74_4_k_cu_3067fcd1_32174cuda3std6ranges3__45__cpo4swapE - _ZN39_INTERNAL_b2048e74_4_k_cu_3067fcd1_32174cuda3std3__45__cpo4cendE)
_ZN39_INTERNAL_b2048e74_4_k_cu_3067fcd1_32174cuda3std3__45__cpo4cendE:
	.zero		1
	.type		_ZN39_INTERNAL_b2048e74_4_k_cu_3067fcd1_32174cuda3std6ranges3__45__cpo4swapE,@object
	.size		_ZN39_INTERNAL_b2048e74_4_k_cu_3067fcd1_32174cuda3std6ranges3__45__cpo4swapE,(.L_10 - _ZN39_INTERNAL_b2048e74_4_k_cu_3067fcd1_32174cuda3std6ranges3__45__cpo4swapE)
_ZN39_INTERNAL_b2048e74_4_k_cu_3067fcd1_32174cuda3std6ranges3__45__cpo4swapE:
	.zero		1
.L_10:


//--------------------- .nv.constant0._ZN7cutlass13device_kernelINS_4conv6kernel13ConvUniversalINS1_16ConvProblemShapeILNS1_8OperatorE1ELi2EEENS1_10collective14CollectiveConvINS1_47MainloopSm100TmaUmmaWarpSpecializedImplicitGemmILS5_1ELi8ELi2ELi1ELi2EN4cute5tupleIJNSA_1CILi2EEENSC_ILi1EEESE_EEEEENSB_IJNSC_ILi256EEENSC_ILi128EEENSB_IJNSC_ILi64EEEEEEEEENS_6half_tESM_NSA_8TiledMMAINSA_8MMA_AtomIJNSA_26SM100_MMA_F16BF16_2x1SM_SSISM_SM_fLi256ELi128ELNSA_4UMMA5MajorE0ELSR_1ELNSQ_7ScaleInE0ELSS_0EEEEEENSA_6LayoutINSB_IJSE_SE_SE_EEENSB_IJNSC_ILi0EEESX_SX_EEEEENSB_IJNSA_10UnderscoreES10_S10_EEEEENS7_6detail27Sm100ImplicitGemmTileTraitsINSA_25SM100_TMA_2SM_LOAD_IM2COLENSA_14ComposedLayoutINSA_7SwizzleILi3ELi4ELi3EEENSA_18smem_ptr_flag_bitsILi16EEENSV_INSB_IJNSC_ILi8EEESJ_EEENSB_IJSJ_SE_EEEEEEEvEENS14_INSA_18SM100_TMA_2SM_LOADENS16_IS18_S1A_NSV_INSB_IJSJ_S1B_EEENSB_IJSE_SJ_EEEEEEEvEEEENS_8epilogue10collective18CollectiveEpilogueINS1O_23Sm100TmaWarpSpecializedILi4ELi2ELi32ELb1ELb0EEEJNSB_IJSI_SI_SK_EEENSB_IJNSV_ISI_SE_EENSV_INSC_ILi32EEESE_EEEEESM_NSB_IJNSB_IJlllEEESE_SX_EEESM_S1Z_NS1O_6fusion15FusionCallbacksIS1S_NS20_17LinearCombinationISM_fSM_fLNS_15FloatRoundStyleE2EEES1T_S1X_JEEENSA_5SM1004TMEM4LOAD26SM100_TMEM_LOAD_32dp32b32xENSA_20SM90_TMA_LOAD_IM2COLENS16_INS17_ILi2ELi4ELi3EEES1A_NSV_INSB_IJS1B_S1V_EEENSB_IJS1V_SE_EEEEEEENSA_39AutoVectorizingCopyWithAssumedAlignmentILi128EEENSA_21SM90_TMA_STORE_IM2COLES2F_S2H_S2H_EEEvvEEEEvNT_6ParamsE --------------------------
	.section	.nv.constant0._ZN7cutlass13device_kernelINS_4conv6kernel13ConvUniversalINS1_16ConvProblemShapeILNS1_8OperatorE1ELi2EEENS1_10collective14CollectiveConvINS1_47MainloopSm100TmaUmmaWarpSpecializedImplicitGemmILS5_1ELi8ELi2ELi1ELi2EN4cute5tupleIJNSA_1CILi2EEENSC_ILi1EEESE_EEEEENSB_IJNSC_ILi256EEENSC_ILi128EEENSB_IJNSC_ILi64EEEEEEEEENS_6half_tESM_NSA_8TiledMMAINSA_8MMA_AtomIJNSA_26SM100_MMA_F16BF16_2x1SM_SSISM_SM_fLi256ELi128ELNSA_4UMMA5MajorE0ELSR_1ELNSQ_7ScaleInE0ELSS_0EEEEEENSA_6LayoutINSB_IJSE_SE_SE_EEENSB_IJNSC_ILi0EEESX_SX_EEEEENSB_IJNSA_10UnderscoreES10_S10_EEEEENS7_6detail27Sm100ImplicitGemmTileTraitsINSA_25SM100_TMA_2SM_LOAD_IM2COLENSA_14ComposedLayoutINSA_7SwizzleILi3ELi4ELi3EEENSA_18smem_ptr_flag_bitsILi16EEENSV_INSB_IJNSC_ILi8EEESJ_EEENSB_IJSJ_SE_EEEEEEEvEENS14_INSA_18SM100_TMA_2SM_LOADENS16_IS18_S1A_NSV_INSB_IJSJ_S1B_EEENSB_IJSE_SJ_EEEEEEEvEEEENS_8epilogue10collective18CollectiveEpilogueINS1O_23Sm100TmaWarpSpecializedILi4ELi2ELi32ELb1ELb0EEEJNSB_IJSI_SI_SK_EEENSB_IJNSV_ISI_SE_EENSV_INSC_ILi32EEESE_EEEEESM_NSB_IJNSB_IJlllEEESE_SX_EEESM_S1Z_NS1O_6fusion15FusionCallbacksIS1S_NS20_17LinearCombinationISM_fSM_fLNS_15FloatRoundStyleE2EEES1T_S1X_JEEENSA_5SM1004TMEM4LOAD26SM100_TMEM_LOAD_32dp32b32xENSA_20SM90_TMA_LOAD_IM2COLENS16_INS17_ILi2ELi4ELi3EEES1A_NSV_INSB_IJS1B_S1V_EEENSB_IJS1V_SE_EEEEEEENSA_39AutoVectorizingCopyWithAssumedAlignmentILi128EEENSA_21SM90_TMA_STORE_IM2COLES2F_S2H_S2H_EEEvvEEEEvNT_6ParamsE,"a",@progbits
	.sectionflags	@""
	.align	4
.nv.constant0._ZN7cutlass13device_kernelINS_4conv6kernel13ConvUniversalINS1_16ConvProblemShapeILNS1_8OperatorE1ELi2EEENS1_10collective14CollectiveConvINS1_47MainloopSm100TmaUmmaWarpSpecializedImplicitGemmILS5_1ELi8ELi2ELi1ELi2EN4cute5tupleIJNSA_1CILi2EEENSC_ILi1EEESE_EEEEENSB_IJNSC_ILi256EEENSC_ILi128EEENSB_IJNSC_ILi64EEEEEEEEENS_6half_tESM_NSA_8TiledMMAINSA_8MMA_AtomIJNSA_26SM100_MMA_F16BF16_2x1SM_SSISM_SM_fLi256ELi128ELNSA_4UMMA5MajorE0ELSR_1ELNSQ_7ScaleInE0ELSS_0EEEEEENSA_6LayoutINSB_IJSE_SE_SE_EEENSB_IJNSC_ILi0EEESX_SX_EEEEENSB_IJNSA_10UnderscoreES10_S10_EEEEENS7_6detail27Sm100ImplicitGemmTileTraitsINSA_25SM100_TMA_2SM_LOAD_IM2COLENSA_14ComposedLayoutINSA_7SwizzleILi3ELi4ELi3EEENSA_18smem_ptr_flag_bitsILi16EEENSV_INSB_IJNSC_ILi8EEESJ_EEENSB_IJSJ_SE_EEEEEEEvEENS14_INSA_18SM100_TMA_2SM_LOADENS16_IS18_S1A_NSV_INSB_IJSJ_S1B_EEENSB_IJSE_SJ_EEEEEEEvEEEENS_8epilogue10collective18CollectiveEpilogueINS1O_23Sm100TmaWarpSpecializedILi4ELi2ELi32ELb1ELb0EEEJNSB_IJSI_SI_SK_EEENSB_IJNSV_ISI_SE_EENSV_INSC_ILi32EEESE_EEEEESM_NSB_IJNSB_IJlllEEESE_SX_EEESM_S1Z_NS1O_6fusion15FusionCallbacksIS1S_NS20_17LinearCombinationISM_fSM_fLNS_15FloatRoundStyleE2EEES1T_S1X_JEEENSA_5SM1004TMEM4LOAD26SM100_TMEM_LOAD_32dp32b32xENSA_20SM90_TMA_LOAD_IM2COLENS16_INS17_ILi2ELi4ELi3EEES1A_NSV_INSB_IJS1B_S1V_EEENSB_IJS1V_SE_EEEEEEENSA_39AutoVectorizingCopyWithAssumedAlignmentILi128EEENSA_21SM90_TMA_STORE_IM2COLES2F_S2H_S2H_EEEvvEEEEvNT_6ParamsE:
	.zero		2944


//--------------------- SYMBOLS --------------------------

	.type		.nv.reservedSmem.offset0,@object
	.size		.nv.reservedSmem.offset0,0x4
	.type		.nv.reservedSmem.cap,@object
	.size		.nv.reservedSmem.cap,0x4
	.type		__assertfail,@function
